//
// Generated by NVIDIA NVVM Compiler
//
// Compiler Build ID: CL-36424714
// Cuda compilation tools, release 13.0, V13.0.88
// Based on NVVM 20.0.0
//

.version 9.0
.target sm_100
.address_size 64

	// .globl	_Z7reduce1PiS_
.extern .shared .align 16 .b8 sdata[];

.visible .entry _Z7reduce1PiS_(
	.param .u64 .ptr .align 1 _Z7reduce1PiS__param_0,
	.param .u64 .ptr .align 1 _Z7reduce1PiS__param_1
)
{
	.reg .pred 	%p<5>;
	.reg .b32 	%r<21>;
	.reg .b64 	%rd<9>;

	ld.param.u64 	%rd2, [_Z7reduce1PiS__param_0];
	ld.param.u64 	%rd1, [_Z7reduce1PiS__param_1];
	cvta.to.global.u64 	%rd3, %rd2;
	mov.u32 	%r1, %tid.x;
	mov.u32 	%r2, %ctaid.x;
	mov.u32 	%r3, %ntid.x;
	mad.lo.s32 	%r7, %r2, %r3, %r1;
	mul.wide.u32 	%rd4, %r7, 4;
	add.s64 	%rd5, %rd3, %rd4;
	ld.global.u32 	%r8, [%rd5];
	shl.b32 	%r9, %r1, 2;
	mov.u32 	%r10, sdata;
	add.s32 	%r4, %r10, %r9;
	st.shared.u32 	[%r4], %r8;
	bar.sync 	0;
	setp.lt.u32 	%p1, %r3, 2;
	@%p1 bra 	$L__BB0_5;
	mov.b32 	%r20, 1;
$L__BB0_2:
	shl.b32 	%r6, %r20, 1;
	add.s32 	%r12, %r6, -1;
	and.b32  	%r13, %r12, %r1;
	setp.ne.s32 	%p2, %r13, 0;
	@%p2 bra 	$L__BB0_4;
	shl.b32 	%r14, %r20, 2;
	add.s32 	%r15, %r4, %r14;
	ld.shared.u32 	%r16, [%r15];
	ld.shared.u32 	%r17, [%r4];
	add.s32 	%r18, %r17, %r16;
	st.shared.u32 	[%r4], %r18;
$L__BB0_4:
	bar.sync 	0;
	setp.lt.u32 	%p3, %r6, %r3;
	mov.u32 	%r20, %r6;
	@%p3 bra 	$L__BB0_2;
$L__BB0_5:
	setp.ne.s32 	%p4, %r1, 0;
	@%p4 bra 	$L__BB0_7;
	ld.shared.u32 	%r19, [sdata];
	cvta.to.global.u64 	%rd6, %rd1;
	mul.wide.u32 	%rd7, %r2, 4;
	add.s64 	%rd8, %rd6, %rd7;
	st.global.u32 	[%rd8], %r19;
$L__BB0_7:
	ret;

}
	// .globl	_Z7reduce2PiS_
.visible .entry _Z7reduce2PiS_(
	.param .u64 .ptr .align 1 _Z7reduce2PiS__param_0,
	.param .u64 .ptr .align 1 _Z7reduce2PiS__param_1
)
{
	.reg .pred 	%p<5>;
	.reg .b32 	%r<24>;
	.reg .b64 	%rd<9>;

	ld.param.u64 	%rd2, [_Z7reduce2PiS__param_0];
	ld.param.u64 	%rd1, [_Z7reduce2PiS__param_1];
	cvta.to.global.u64 	%rd3, %rd2;
	mov.u32 	%r1, %tid.x;
	mov.u32 	%r2, %ctaid.x;
	mov.u32 	%r3, %ntid.x;
	mad.lo.s32 	%r7, %r2, %r3, %r1;
	mul.wide.u32 	%rd4, %r7, 4;
	add.s64 	%rd5, %rd3, %rd4;
	ld.global.u32 	%r8, [%rd5];
	shl.b32 	%r9, %r1, 2;
	mov.u32 	%r10, sdata;
	add.s32 	%r11, %r10, %r9;
	st.shared.u32 	[%r11], %r8;
	bar.sync 	0;
	setp.lt.u32 	%p1, %r3, 2;
	@%p1 bra 	$L__BB1_5;
	mov.b32 	%r23, 1;
$L__BB1_2:
	shl.b32 	%r5, %r23, 1;
	mul.lo.s32 	%r6, %r5, %r1;
	setp.ge.u32 	%p2, %r6, %r3;
	@%p2 bra 	$L__BB1_4;
	add.s32 	%r13, %r6, %r23;
	shl.b32 	%r14, %r13, 2;
	add.s32 	%r16, %r10, %r14;
	ld.shared.u32 	%r17, [%r16];
	shl.b32 	%r18, %r6, 2;
	add.s32 	%r19, %r10, %r18;
	ld.shared.u32 	%r20, [%r19];
	add.s32 	%r21, %r20, %r17;
	st.shared.u32 	[%r19], %r21;
$L__BB1_4:
	bar.sync 	0;
	setp.lt.u32 	%p3, %r5, %r3;
	mov.u32 	%r23, %r5;
	@%p3 bra 	$L__BB1_2;
$L__BB1_5:
	setp.ne.s32 	%p4, %r1, 0;
	@%p4 bra 	$L__BB1_7;
	ld.shared.u32 	%r22, [sdata];
	cvta.to.global.u64 	%rd6, %rd1;
	mul.wide.u32 	%rd7, %r2, 4;
	add.s64 	%rd8, %rd6, %rd7;
	st.global.u32 	[%rd8], %r22;
$L__BB1_7:
	ret;

}
	// .globl	_Z7reduce3PiS_
.visible .entry _Z7reduce3PiS_(
	.param .u64 .ptr .align 1 _Z7reduce3PiS__param_0,
	.param .u64 .ptr .align 1 _Z7reduce3PiS__param_1
)
{
	.reg .pred 	%p<5>;
	.reg .b32 	%r<18>;
	.reg .b64 	%rd<9>;

	ld.param.u64 	%rd2, [_Z7reduce3PiS__param_0];
	ld.param.u64 	%rd1, [_Z7reduce3PiS__param_1];
	cvta.to.global.u64 	%rd3, %rd2;
	mov.u32 	%r1, %tid.x;
	mov.u32 	%r2, %ctaid.x;
	mov.u32 	%r17, %ntid.x;
	mad.lo.s32 	%r7, %r2, %r17, %r1;
	mul.wide.u32 	%rd4, %r7, 4;
	add.s64 	%rd5, %rd3, %rd4;
	ld.global.u32 	%r8, [%rd5];
	shl.b32 	%r9, %r1, 2;
	mov.u32 	%r10, sdata;
	add.s32 	%r4, %r10, %r9;
	st.shared.u32 	[%r4], %r8;
	bar.sync 	0;
	setp.lt.u32 	%p1, %r17, 2;
	@%p1 bra 	$L__BB2_4;
$L__BB2_1:
	shr.u32 	%r6, %r17, 1;
	setp.ge.u32 	%p2, %r1, %r6;
	@%p2 bra 	$L__BB2_3;
	shl.b32 	%r11, %r6, 2;
	add.s32 	%r12, %r4, %r11;
	ld.shared.u32 	%r13, [%r12];
	ld.shared.u32 	%r14, [%r4];
	add.s32 	%r15, %r14, %r13;
	st.shared.u32 	[%r4], %r15;
$L__BB2_3:
	bar.sync 	0;
	setp.gt.u32 	%p3, %r17, 3;
	mov.u32 	%r17, %r6;
	@%p3 bra 	$L__BB2_1;
$L__BB2_4:
	setp.ne.s32 	%p4, %r1, 0;
	@%p4 bra 	$L__BB2_6;
	ld.shared.u32 	%r16, [sdata];
	cvta.to.global.u64 	%rd6, %rd1;
	mul.wide.u32 	%rd7, %r2, 4;
	add.s64 	%rd8, %rd6, %rd7;
	st.global.u32 	[%rd8], %r16;
$L__BB2_6:
	ret;

}
	// .globl	_Z7reduce4PiS_
.visible .entry _Z7reduce4PiS_(
	.param .u64 .ptr .align 1 _Z7reduce4PiS__param_0,
	.param .u64 .ptr .align 1 _Z7reduce4PiS__param_1
)
{
	.reg .pred 	%p<5>;
	.reg .b32 	%r<23>;
	.reg .b64 	%rd<11>;

	ld.param.u64 	%rd2, [_Z7reduce4PiS__param_0];
	ld.param.u64 	%rd1, [_Z7reduce4PiS__param_1];
	cvta.to.global.u64 	%rd3, %rd2;
	mov.u32 	%r1, %tid.x;
	mov.u32 	%r2, %ctaid.x;
	mov.u32 	%r22, %ntid.x;
	mul.lo.s32 	%r7, %r22, %r2;
	shl.b32 	%r8, %r7, 1;
	add.s32 	%r9, %r8, %r1;
	mul.wide.u32 	%rd4, %r9, 4;
	add.s64 	%rd5, %rd3, %rd4;
	ld.global.u32 	%r10, [%rd5];
	add.s32 	%r11, %r9, %r22;
	mul.wide.u32 	%rd6, %r11, 4;
	add.s64 	%rd7, %rd3, %rd6;
	ld.global.u32 	%r12, [%rd7];
	add.s32 	%r13, %r12, %r10;
	shl.b32 	%r14, %r1, 2;
	mov.u32 	%r15, sdata;
	add.s32 	%r4, %r15, %r14;
	st.shared.u32 	[%r4], %r13;
	bar.sync 	0;
	setp.lt.u32 	%p1, %r22, 2;
	@%p1 bra 	$L__BB3_4;
$L__BB3_1:
	shr.u32 	%r6, %r22, 1;
	setp.ge.u32 	%p2, %r1, %r6;
	@%p2 bra 	$L__BB3_3;
	shl.b32 	%r16, %r6, 2;
	add.s32 	%r17, %r4, %r16;
	ld.shared.u32 	%r18, [%r17];
	ld.shared.u32 	%r19, [%r4];
	add.s32 	%r20, %r19, %r18;
	st.shared.u32 	[%r4], %r20;
$L__BB3_3:
	bar.sync 	0;
	setp.gt.u32 	%p3, %r22, 3;
	mov.u32 	%r22, %r6;
	@%p3 bra 	$L__BB3_1;
$L__BB3_4:
	setp.ne.s32 	%p4, %r1, 0;
	@%p4 bra 	$L__BB3_6;
	ld.shared.u32 	%r21, [sdata];
	cvta.to.global.u64 	%rd8, %rd1;
	mul.wide.u32 	%rd9, %r2, 4;
	add.s64 	%rd10, %rd8, %rd9;
	st.global.u32 	[%rd10], %r21;
$L__BB3_6:
	ret;

}
	// .globl	_Z7reduce5PiS_
.visible .entry _Z7reduce5PiS_(
	.param .u64 .ptr .align 1 _Z7reduce5PiS__param_0,
	.param .u64 .ptr .align 1 _Z7reduce5PiS__param_1
)
{
	.reg .pred 	%p<6>;
	.reg .b32 	%r<41>;
	.reg .b64 	%rd<11>;

	ld.param.u64 	%rd2, [_Z7reduce5PiS__param_0];
	ld.param.u64 	%rd1, [_Z7reduce5PiS__param_1];
	cvta.to.global.u64 	%rd3, %rd2;
	mov.u32 	%r1, %tid.x;
	mov.u32 	%r2, %ctaid.x;
	mov.u32 	%r40, %ntid.x;
	mul.lo.s32 	%r7, %r40, %r2;
	shl.b32 	%r8, %r7, 1;
	add.s32 	%r9, %r8, %r1;
	mul.wide.u32 	%rd4, %r9, 4;
	add.s64 	%rd5, %rd3, %rd4;
	ld.global.u32 	%r10, [%rd5];
	add.s32 	%r11, %r9, %r40;
	mul.wide.u32 	%rd6, %r11, 4;
	add.s64 	%rd7, %rd3, %rd6;
	ld.global.u32 	%r12, [%rd7];
	add.s32 	%r13, %r12, %r10;
	shl.b32 	%r14, %r1, 2;
	mov.u32 	%r15, sdata;
	add.s32 	%r4, %r15, %r14;
	st.shared.u32 	[%r4], %r13;
	bar.sync 	0;
	setp.lt.u32 	%p1, %r40, 66;
	@%p1 bra 	$L__BB4_4;
$L__BB4_1:
	shr.u32 	%r6, %r40, 1;
	setp.ge.u32 	%p2, %r1, %r6;
	@%p2 bra 	$L__BB4_3;
	shl.b32 	%r16, %r6, 2;
	add.s32 	%r17, %r4, %r16;
	ld.shared.u32 	%r18, [%r17];
	ld.shared.u32 	%r19, [%r4];
	add.s32 	%r20, %r19, %r18;
	st.shared.u32 	[%r4], %r20;
$L__BB4_3:
	bar.sync 	0;
	setp.gt.u32 	%p3, %r40, 131;
	mov.u32 	%r40, %r6;
	@%p3 bra 	$L__BB4_1;
$L__BB4_4:
	setp.gt.u32 	%p4, %r1, 31;
	@%p4 bra 	$L__BB4_7;
	ld.volatile.shared.u32 	%r21, [%r4+128];
	ld.volatile.shared.u32 	%r22, [%r4];
	add.s32 	%r23, %r22, %r21;
	st.volatile.shared.u32 	[%r4], %r23;
	ld.volatile.shared.u32 	%r24, [%r4+64];
	ld.volatile.shared.u32 	%r25, [%r4];
	add.s32 	%r26, %r25, %r24;
	st.volatile.shared.u32 	[%r4], %r26;
	ld.volatile.shared.u32 	%r27, [%r4+32];
	ld.volatile.shared.u32 	%r28, [%r4];
	add.s32 	%r29, %r28, %r27;
	st.volatile.shared.u32 	[%r4], %r29;
	ld.volatile.shared.u32 	%r30, [%r4+16];
	ld.volatile.shared.u32 	%r31, [%r4];
	add.s32 	%r32, %r31, %r30;
	st.volatile.shared.u32 	[%r4], %r32;
	ld.volatile.shared.u32 	%r33, [%r4+8];
	ld.volatile.shared.u32 	%r34, [%r4];
	add.s32 	%r35, %r34, %r33;
	st.volatile.shared.u32 	[%r4], %r35;
	ld.volatile.shared.u32 	%r36, [%r4+4];
	ld.volatile.shared.u32 	%r37, [%r4];
	add.s32 	%r38, %r37, %r36;
	st.volatile.shared.u32 	[%r4], %r38;
	setp.ne.s32 	%p5, %r1, 0;
	@%p5 bra 	$L__BB4_7;
	ld.shared.u32 	%r39, [sdata];
	cvta.to.global.u64 	%rd8, %rd1;
	mul.wide.u32 	%rd9, %r2, 4;
	add.s64 	%rd10, %rd8, %rd9;
	st.global.u32 	[%rd10], %r39;
$L__BB4_7:
	ret;

}
	// .globl	_Z7reduce7PiS_j
.visible .entry _Z7reduce7PiS_j(
	.param .u64 .ptr .align 1 _Z7reduce7PiS_j_param_0,
	.param .u64 .ptr .align 1 _Z7reduce7PiS_j_param_1,
	.param .u32 _Z7reduce7PiS_j_param_2
)
{
	.reg .pred 	%p<5>;
	.reg .b32 	%r<43>;
	.reg .b64 	%rd<11>;

	ld.param.u64 	%rd2, [_Z7reduce7PiS_j_param_0];
	ld.param.u64 	%rd3, [_Z7reduce7PiS_j_param_1];
	ld.param.u32 	%r12, [_Z7reduce7PiS_j_param_2];
	mov.u32 	%r1, %tid.x;
	mov.u32 	%r2, %ctaid.x;
	mov.u32 	%r3, %ntid.x;
	shl.b32 	%r4, %r3, 1;
	mad.lo.s32 	%r42, %r4, %r2, %r1;
	shl.b32 	%r13, %r1, 2;
	mov.u32 	%r14, sdata;
	add.s32 	%r6, %r14, %r13;
	mov.b32 	%r15, 0;
	st.shared.u32 	[%r6], %r15;
	setp.ge.u32 	%p1, %r42, %r12;
	@%p1 bra 	$L__BB5_4;
	cvta.to.global.u64 	%rd1, %rd2;
	mov.u32 	%r17, %nctaid.x;
	mul.lo.s32 	%r7, %r4, %r17;
	mov.b32 	%r41, 0;
$L__BB5_2:
	mul.wide.u32 	%rd4, %r42, 4;
	add.s64 	%rd5, %rd1, %rd4;
	ld.global.u32 	%r18, [%rd5];
	add.s32 	%r19, %r42, %r3;
	mul.wide.u32 	%rd6, %r19, 4;
	add.s64 	%rd7, %rd1, %rd6;
	ld.global.u32 	%r20, [%rd7];
	add.s32 	%r21, %r20, %r18;
	add.s32 	%r41, %r21, %r41;
	add.s32 	%r42, %r42, %r7;
	setp.lt.u32 	%p2, %r42, %r12;
	@%p2 bra 	$L__BB5_2;
	st.shared.u32 	[%r6], %r41;
$L__BB5_4:
	bar.sync 	0;
	setp.gt.u32 	%p3, %r1, 31;
	@%p3 bra 	$L__BB5_7;
	ld.volatile.shared.u32 	%r22, [%r6+128];
	ld.volatile.shared.u32 	%r23, [%r6];
	add.s32 	%r24, %r23, %r22;
	st.volatile.shared.u32 	[%r6], %r24;
	ld.volatile.shared.u32 	%r25, [%r6+64];
	ld.volatile.shared.u32 	%r26, [%r6];
	add.s32 	%r27, %r26, %r25;
	st.volatile.shared.u32 	[%r6], %r27;
	ld.volatile.shared.u32 	%r28, [%r6+32];
	ld.volatile.shared.u32 	%r29, [%r6];
	add.s32 	%r30, %r29, %r28;
	st.volatile.shared.u32 	[%r6], %r30;
	ld.volatile.shared.u32 	%r31, [%r6+16];
	ld.volatile.shared.u32 	%r32, [%r6];
	add.s32 	%r33, %r32, %r31;
	st.volatile.shared.u32 	[%r6], %r33;
	ld.volatile.shared.u32 	%r34, [%r6+8];
	ld.volatile.shared.u32 	%r35, [%r6];
	add.s32 	%r36, %r35, %r34;
	st.volatile.shared.u32 	[%r6], %r36;
	ld.volatile.shared.u32 	%r37, [%r6+4];
	ld.volatile.shared.u32 	%r38, [%r6];
	add.s32 	%r39, %r38, %r37;
	st.volatile.shared.u32 	[%r6], %r39;
	setp.ne.s32 	%p4, %r1, 0;
	@%p4 bra 	$L__BB5_7;
	ld.shared.u32 	%r40, [sdata];
	cvta.to.global.u64 	%rd8, %rd3;
	mul.wide.u32 	%rd9, %r2, 4;
	add.s64 	%rd10, %rd8, %rd9;
	st.global.u32 	[%rd10], %r40;
$L__BB5_7:
	ret;

}
	// .globl	_Z7reduce6ILj128EEvPiS0_
.visible .entry _Z7reduce6ILj128EEvPiS0_(
	.param .u64 .ptr .align 1 _Z7reduce6ILj128EEvPiS0__param_0,
	.param .u64 .ptr .align 1 _Z7reduce6ILj128EEvPiS0__param_1
)
{
	.reg .pred 	%p<4>;
	.reg .b32 	%r<34>;
	.reg .b64 	%rd<11>;

	ld.param.u64 	%rd2, [_Z7reduce6ILj128EEvPiS0__param_0];
	ld.param.u64 	%rd1, [_Z7reduce6ILj128EEvPiS0__param_1];
	cvta.to.global.u64 	%rd3, %rd2;
	mov.u32 	%r1, %tid.x;
	mov.u32 	%r2, %ctaid.x;
	shl.b32 	%r4, %r2, 8;
	add.s32 	%r5, %r4, %r1;
	mul.wide.u32 	%rd4, %r5, 4;
	add.s64 	%rd5, %rd3, %rd4;
	ld.global.u32 	%r6, [%rd5];
	add.s32 	%r7, %r5, 128;
	mul.wide.u32 	%rd6, %r7, 4;
	add.s64 	%rd7, %rd3, %rd6;
	ld.global.u32 	%r8, [%rd7];
	add.s32 	%r9, %r8, %r6;
	shl.b32 	%r10, %r1, 2;
	mov.u32 	%r11, sdata;
	add.s32 	%r3, %r11, %r10;
	st.shared.u32 	[%r3], %r9;
	bar.sync 	0;
	setp.gt.u32 	%p1, %r1, 63;
	@%p1 bra 	$L__BB6_2;
	ld.shared.u32 	%r12, [%r3+256];
	ld.shared.u32 	%r13, [%r3];
	add.s32 	%r14, %r13, %r12;
	st.shared.u32 	[%r3], %r14;
$L__BB6_2:
	bar.sync 	0;
	setp.gt.u32 	%p2, %r1, 31;
	@%p2 bra 	$L__BB6_5;
	ld.volatile.shared.u32 	%r15, [%r3+128];
	ld.volatile.shared.u32 	%r16, [%r3];
	add.s32 	%r17, %r16, %r15;
	st.volatile.shared.u32 	[%r3], %r17;
	ld.volatile.shared.u32 	%r18, [%r3+64];
	ld.volatile.shared.u32 	%r19, [%r3];
	add.s32 	%r20, %r19, %r18;
	st.volatile.shared.u32 	[%r3], %r20;
	ld.volatile.shared.u32 	%r21, [%r3+32];
	ld.volatile.shared.u32 	%r22, [%r3];
	add.s32 	%r23, %r22, %r21;
	st.volatile.shared.u32 	[%r3], %r23;
	ld.volatile.shared.u32 	%r24, [%r3+16];
	ld.volatile.shared.u32 	%r25, [%r3];
	add.s32 	%r26, %r25, %r24;
	st.volatile.shared.u32 	[%r3], %r26;
	ld.volatile.shared.u32 	%r27, [%r3+8];
	ld.volatile.shared.u32 	%r28, [%r3];
	add.s32 	%r29, %r28, %r27;
	st.volatile.shared.u32 	[%r3], %r29;
	ld.volatile.shared.u32 	%r30, [%r3+4];
	ld.volatile.shared.u32 	%r31, [%r3];
	add.s32 	%r32, %r31, %r30;
	st.volatile.shared.u32 	[%r3], %r32;
	setp.ne.s32 	%p3, %r1, 0;
	@%p3 bra 	$L__BB6_5;
	ld.shared.u32 	%r33, [sdata];
	cvta.to.global.u64 	%rd8, %rd1;
	mul.wide.u32 	%rd9, %r2, 4;
	add.s64 	%rd10, %rd8, %rd9;
	st.global.u32 	[%rd10], %r33;
$L__BB6_5:
	ret;

}


// ===== COMPILED SASS (sm_100) =====

	.target	sm_100

	.elftype	@"ET_EXEC"


//--------------------- .note.nv.tkinfo           --------------------------
	.section	.note.nv.tkinfo,"",@"SHT_NOTE"
	.sectionflags	@"SHF_NOTE_NV_TKINFO"
	.tkinfo
        /*0018*/ 	.word	0x00000002
        /*0030*/ 	.string	""
        /*0030*/ 	.string	"ptxas"
        /*0030*/ 	.string	"Cuda compilation tools, release 13.0, V13.0.88"
        /*0030*/ 	.string	"Build cuda_13.0.r13.0/compiler.36424714_0"
        /*0030*/ 	.string	"-arch sm_100 -m 64 "



//--------------------- .note.nv.cuinfo           --------------------------
	.section	.note.nv.cuinfo,"",@"SHT_NOTE"
	.sectionflags	@"SHF_NOTE_NV_CUINFO"
        /*0018*/ 	.short	0x0002
        /*001a*/ 	.short	0x0064
        /*001c*/ 	.short	0x0082
	.zero		2


//--------------------- .nv.info                  --------------------------
	.section	.nv.info,"",@"SHT_CUDA_INFO"
	.align	4


	//----- nvinfo : EIATTR_REGCOUNT
	.align		4
        /*0000*/ 	.byte	0x04, 0x2f
        /*0002*/ 	.short	(.L_1 - .L_0)
	.align		4
.L_0:
        /*0004*/ 	.word	index@(_Z7reduce1PiS_)
        /*0008*/ 	.word	0x0000000b


	//----- nvinfo : EIATTR_FRAME_SIZE
	.align		4
.L_1:
        /*000c*/ 	.byte	0x04, 0x11
        /*000e*/ 	.short	(.L_3 - .L_2)
	.align		4
.L_2:
        /*0010*/ 	.word	index@(_Z7reduce1PiS_)
        /*0014*/ 	.word	0x00000000


	//----- nvinfo : EIATTR_REGCOUNT
	.align		4
.L_3:
        /*0018*/ 	.byte	0x04, 0x2f
        /*001a*/ 	.short	(.L_5 - .L_4)
	.align		4
.L_4:
        /*001c*/ 	.word	index@(_Z7reduce2PiS_)
        /*0020*/ 	.word	0x0000000a


	//----- nvinfo : EIATTR_FRAME_SIZE
	.align		4
.L_5:
        /*0024*/ 	.byte	0x04, 0x11
        /*0026*/ 	.short	(.L_7 - .L_6)
	.align		4
.L_6:
        /*0028*/ 	.word	index@(_Z7reduce2PiS_)
        /*002c*/ 	.word	0x00000000


	//----- nvinfo : EIATTR_REGCOUNT
	.align		4
.L_7:
        /*0030*/ 	.byte	0x04, 0x2f
        /*0032*/ 	.short	(.L_9 - .L_8)
	.align		4
.L_8:
        /*0034*/ 	.word	index@(_Z7reduce3PiS_)
        /*0038*/ 	.word	0x0000000b


	//----- nvinfo : EIATTR_FRAME_SIZE
	.align		4
.L_9:
        /*003c*/ 	.byte	0x04, 0x11
        /*003e*/ 	.short	(.L_11 - .L_10)
	.align		4
.L_10:
        /*0040*/ 	.word	index@(_Z7reduce3PiS_)
        /*0044*/ 	.word	0x00000000


	//----- nvinfo : EIATTR_REGCOUNT
	.align		4
.L_11:
        /*0048*/ 	.byte	0x04, 0x2f
        /*004a*/ 	.short	(.L_13 - .L_12)
	.align		4
.L_12:
        /*004c*/ 	.word	index@(_Z7reduce4PiS_)
        /*0050*/ 	.word	0x0000000e


	//----- nvinfo : EIATTR_FRAME_SIZE
	.align		4
.L_13:
        /*0054*/ 	.byte	0x04, 0x11
        /*0056*/ 	.short	(.L_15 - .L_14)
	.align		4
.L_14:
        /*0058*/ 	.word	index@(_Z7reduce4PiS_)
        /*005c*/ 	.word	0x00000000


	//----- nvinfo : EIATTR_REGCOUNT
	.align		4
.L_15:
        /*0060*/ 	.byte	0x04, 0x2f
        /*0062*/ 	.short	(.L_17 - .L_16)
	.align		4
.L_16:
        /*0064*/ 	.word	index@(_Z7reduce5PiS_)
        /*0068*/ 	.word	0x0000000d


	//----- nvinfo : EIATTR_FRAME_SIZE
	.align		4
.L_17:
        /*006c*/ 	.byte	0x04, 0x11
        /*006e*/ 	.short	(.L_19 - .L_18)
	.align		4
.L_18:
        /*0070*/ 	.word	index@(_Z7reduce5PiS_)
        /*0074*/ 	.word	0x00000000


	//----- nvinfo : EIATTR_REGCOUNT
	.align		4
.L_19:
        /*0078*/ 	.byte	0x04, 0x2f
        /*007a*/ 	.short	(.L_21 - .L_20)
	.align		4
.L_20:
        /*007c*/ 	.word	index@(_Z7reduce7PiS_j)
        /*0080*/ 	.word	0x00000010


	//----- nvinfo : EIATTR_FRAME_SIZE
	.align		4
.L_21:
        /*0084*/ 	.byte	0x04, 0x11
        /*0086*/ 	.short	(.L_23 - .L_22)
	.align		4
.L_22:
        /*0088*/ 	.word	index@(_Z7reduce7PiS_j)
        /*008c*/ 	.word	0x00000000


	//----- nvinfo : EIATTR_REGCOUNT
	.align		4
.L_23:
        /*0090*/ 	.byte	0x04, 0x2f
        /*0092*/ 	.short	(.L_25 - .L_24)
	.align		4
.L_24:
        /*0094*/ 	.word	index@(_Z7reduce6ILj128EEvPiS0_)
        /*0098*/ 	.word	0x0000000c


	//----- nvinfo : EIATTR_FRAME_SIZE
	.align		4
.L_25:
        /*009c*/ 	.byte	0x04, 0x11
        /*009e*/ 	.short	(.L_27 - .L_26)
	.align		4
.L_26:
        /*00a0*/ 	.word	index@(_Z7reduce6ILj128EEvPiS0_)
        /*00a4*/ 	.word	0x00000000


	//----- nvinfo : EIATTR_MIN_STACK_SIZE
	.align		4
.L_27:
        /*00a8*/ 	.byte	0x04, 0x12
        /*00aa*/ 	.short	(.L_29 - .L_28)
	.align		4
.L_28:
        /*00ac*/ 	.word	index@(_Z7reduce6ILj128EEvPiS0_)
        /*00b0*/ 	.word	0x00000000


	//----- nvinfo : EIATTR_MIN_STACK_SIZE
	.align		4
.L_29:
        /*00b4*/ 	.byte	0x04, 0x12
        /*00b6*/ 	.short	(.L_31 - .L_30)
	.align		4
.L_30:
        /*00b8*/ 	.word	index@(_Z7reduce7PiS_j)
        /*00bc*/ 	.word	0x00000000


	//----- nvinfo : EIATTR_MIN_STACK_SIZE
	.align		4
.L_31:
        /*00c0*/ 	.byte	0x04, 0x12
        /*00c2*/ 	.short	(.L_33 - .L_32)
	.align		4
.L_32:
        /*00c4*/ 	.word	index@(_Z7reduce5PiS_)
        /*00c8*/ 	.word	0x00000000


	//----- nvinfo : EIATTR_MIN_STACK_SIZE
	.align		4
.L_33:
        /*00cc*/ 	.byte	0x04, 0x12
        /*00ce*/ 	.short	(.L_35 - .L_34)
	.align		4
.L_34:
        /*00d0*/ 	.word	index@(_Z7reduce4PiS_)
        /*00d4*/ 	.word	0x00000000


	//----- nvinfo : EIATTR_MIN_STACK_SIZE
	.align		4
.L_35:
        /*00d8*/ 	.byte	0x04, 0x12
        /*00da*/ 	.short	(.L_37 - .L_36)
	.align		4
.L_36:
        /*00dc*/ 	.word	index@(_Z7reduce3PiS_)
        /*00e0*/ 	.word	0x00000000


	//----- nvinfo : EIATTR_MIN_STACK_SIZE
	.align		4
.L_37:
        /*00e4*/ 	.byte	0x04, 0x12
        /*00e6*/ 	.short	(.L_39 - .L_38)
	.align		4
.L_38:
        /*00e8*/ 	.word	index@(_Z7reduce2PiS_)
        /*00ec*/ 	.word	0x00000000


	//----- nvinfo : EIATTR_MIN_STACK_SIZE
	.align		4
.L_39:
        /*00f0*/ 	.byte	0x04, 0x12
        /*00f2*/ 	.short	(.L_41 - .L_40)
	.align		4
.L_40:
        /*00f4*/ 	.word	index@(_Z7reduce1PiS_)
        /*00f8*/ 	.word	0x00000000
.L_41:


//--------------------- .nv.compat                --------------------------
	.section	.nv.compat,"",@"SHT_CUDA_COMPAT_INFO"
	.align	4
        /*0000*/ 	.byte	0x02, 0x09, 0x00, 0x00, 0x02, 0x02, 0x01, 0x00, 0x02, 0x05, 0x05, 0x00, 0x03, 0x07, 0x01, 0x01
        /*0010*/ 	.byte	0x02, 0x03, 0x00, 0x00, 0x02, 0x06, 0x01, 0x00, 0x04, 0x0b, 0x08, 0x00, 0x09, 0x00, 0x00, 0x00
        /*0020*/ 	.byte	0x00, 0x00, 0x00, 0x00


//--------------------- .nv.info._Z7reduce6ILj128EEvPiS0_ --------------------------
	.section	.nv.info._Z7reduce6ILj128EEvPiS0_,"",@"SHT_CUDA_INFO"
	.sectionflags	@""
	.align	4


	//----- nvinfo : EIATTR_CUDA_API_VERSION
	.align		4
        /*0000*/ 	.byte	0x04, 0x37
        /*0002*/ 	.short	(.L_43 - .L_42)
.L_42:
        /*0004*/ 	.word	0x00000082


	//----- nvinfo : EIATTR_KPARAM_INFO
	.align		4
.L_43:
        /*0008*/ 	.byte	0x04, 0x17
        /*000a*/ 	.short	(.L_45 - .L_44)
.L_44:
        /*000c*/ 	.word	0x00000000
        /*0010*/ 	.short	0x0001
        /*0012*/ 	.short	0x0008
        /*0014*/ 	.byte	0x00, 0xf5, 0x21, 0x00


	//----- nvinfo : EIATTR_KPARAM_INFO
	.align		4
.L_45:
        /*0018*/ 	.byte	0x04, 0x17
        /*001a*/ 	.short	(.L_47 - .L_46)
.L_46:
        /*001c*/ 	.word	0x00000000
        /*0020*/ 	.short	0x0000
        /*0022*/ 	.short	0x0000
        /*0024*/ 	.byte	0x00, 0xf5, 0x21, 0x00


	//----- nvinfo : EIATTR_SPARSE_MMA_MASK
	.align		4
.L_47:
        /*0028*/ 	.byte	0x03, 0x50
        /*002a*/ 	.short	0x0000


	//----- nvinfo : EIATTR_MAXREG_COUNT
	.align		4
        /*002c*/ 	.byte	0x03, 0x1b
        /*002e*/ 	.short	0x00ff


	//----- nvinfo : EIATTR_NUM_BARRIERS
	.align		4
        /*0030*/ 	.byte	0x02, 0x4c
        /*0032*/ 	.byte	0x01
	.zero		1


	//----- nvinfo : EIATTR_MERCURY_ISA_VERSION
	.align		4
        /*0034*/ 	.byte	0x03, 0x5f
        /*0036*/ 	.short	0x0101


	//----- nvinfo : EIATTR_VRC_CTA_INIT_COUNT
	.align		4
        /*0038*/ 	.byte	0x02, 0x4a
	.zero		1
	.zero		1


	//----- nvinfo : EIATTR_EXIT_INSTR_OFFSETS
	.align		4
        /*003c*/ 	.byte	0x04, 0x1c
        /*003e*/ 	.short	(.L_49 - .L_48)


	//   ....[0]....
.L_48:
        /*0040*/ 	.word	0x00000190


	//   ....[1]....
        /*0044*/ 	.word	0x00000330


	//   ....[2]....
        /*0048*/ 	.word	0x00000380


	//----- nvinfo : EIATTR_CBANK_PARAM_SIZE
	.align		4
.L_49:
        /*004c*/ 	.byte	0x03, 0x19
        /*004e*/ 	.short	0x0010


	//----- nvinfo : EIATTR_PARAM_CBANK
	.align		4
        /*0050*/ 	.byte	0x04, 0x0a
        /*0052*/ 	.short	(.L_51 - .L_50)
	.align		4
.L_50:
        /*0054*/ 	.word	index@(.nv.constant0._Z7reduce6ILj128EEvPiS0_)
        /*0058*/ 	.short	0x0380
        /*005a*/ 	.short	0x0010


	//----- nvinfo : EIATTR_SW_WAR
	.align		4
.L_51:
        /*005c*/ 	.byte	0x04, 0x36
        /*005e*/ 	.short	(.L_53 - .L_52)
.L_52:
        /*0060*/ 	.word	0x00000008
.L_53:


//--------------------- .nv.info._Z7reduce7PiS_j  --------------------------
	.section	.nv.info._Z7reduce7PiS_j,"",@"SHT_CUDA_INFO"
	.sectionflags	@""
	.align	4


	//----- nvinfo : EIATTR_CUDA_API_VERSION
	.align		4
        /*0000*/ 	.byte	0x04, 0x37
        /*0002*/ 	.short	(.L_55 - .L_54)
.L_54:
        /*0004*/ 	.word	0x00000082


	//----- nvinfo : EIATTR_KPARAM_INFO
	.align		4
.L_55:
        /*0008*/ 	.byte	0x04, 0x17
        /*000a*/ 	.short	(.L_57 - .L_56)
.L_56:
        /*000c*/ 	.word	0x00000000
        /*0010*/ 	.short	0x0002
        /*0012*/ 	.short	0x0010
        /*0014*/ 	.byte	0x00, 0xf0, 0x11, 0x00


	//----- nvinfo : EIATTR_KPARAM_INFO
	.align		4
.L_57:
        /*0018*/ 	.byte	0x04, 0x17
        /*001a*/ 	.short	(.L_59 - .L_58)
.L_58:
        /*001c*/ 	.word	0x00000000
        /*0020*/ 	.short	0x0001
        /*0022*/ 	.short	0x0008
        /*0024*/ 	.byte	0x00, 0xf5, 0x21, 0x00


	//----- nvinfo : EIATTR_KPARAM_INFO
	.align		4
.L_59:
        /*0028*/ 	.byte	0x04, 0x17
        /*002a*/ 	.short	(.L_61 - .L_60)
.L_60:
        /*002c*/ 	.word	0x00000000
        /*0030*/ 	.short	0x0000
        /*0032*/ 	.short	0x0000
        /*0034*/ 	.byte	0x00, 0xf5, 0x21, 0x00


	//----- nvinfo : EIATTR_SPARSE_MMA_MASK
	.align		4
.L_61:
        /*0038*/ 	.byte	0x03, 0x50
        /*003a*/ 	.short	0x0000


	//----- nvinfo : EIATTR_MAXREG_COUNT
	.align		4
        /*003c*/ 	.byte	0x03, 0x1b
        /*003e*/ 	.short	0x00ff


	//----- nvinfo : EIATTR_NUM_BARRIERS
	.align		4
        /*0040*/ 	.byte	0x02, 0x4c
        /*0042*/ 	.byte	0x01
	.zero		1


	//----- nvinfo : EIATTR_MERCURY_ISA_VERSION
	.align		4
        /*0044*/ 	.byte	0x03, 0x5f
        /*0046*/ 	.short	0x0101


	//----- nvinfo : EIATTR_VRC_CTA_INIT_COUNT
	.align		4
        /*0048*/ 	.byte	0x02, 0x4a
	.zero		1
	.zero		1


	//----- nvinfo : EIATTR_EXIT_INSTR_OFFSETS
	.align		4
        /*004c*/ 	.byte	0x04, 0x1c
        /*004e*/ 	.short	(.L_63 - .L_62)


	//   ....[0]....
.L_62:
        /*0050*/ 	.word	0x00000240


	//   ....[1]....
        /*0054*/ 	.word	0x000003e0


	//   ....[2]....
        /*0058*/ 	.word	0x00000430


	//----- nvinfo : EIATTR_CRS_STACK_SIZE
	.align		4
.L_63:
        /*005c*/ 	.byte	0x04, 0x1e
        /*005e*/ 	.short	(.L_65 - .L_64)
.L_64:
        /*0060*/ 	.word	0x00000000


	//----- nvinfo : EIATTR_CBANK_PARAM_SIZE
	.align		4
.L_65:
        /*0064*/ 	.byte	0x03, 0x19
        /*0066*/ 	.short	0x0014


	//----- nvinfo : EIATTR_PARAM_CBANK
	.align		4
        /*0068*/ 	.byte	0x04, 0x0a
        /*006a*/ 	.short	(.L_67 - .L_66)
	.align		4
.L_66:
        /*006c*/ 	.word	index@(.nv.constant0._Z7reduce7PiS_j)
        /*0070*/ 	.short	0x0380
        /*0072*/ 	.short	0x0014


	//----- nvinfo : EIATTR_SW_WAR
	.align		4
.L_67:
        /*0074*/ 	.byte	0x04, 0x36
        /*0076*/ 	.short	(.L_69 - .L_68)
.L_68:
        /*0078*/ 	.word	0x00000008
.L_69:


//--------------------- .nv.info._Z7reduce5PiS_   --------------------------
	.section	.nv.info._Z7reduce5PiS_,"",@"SHT_CUDA_INFO"
	.sectionflags	@""
	.align	4


	//----- nvinfo : EIATTR_CUDA_API_VERSION
	.align		4
        /*0000*/ 	.byte	0x04, 0x37
        /*0002*/ 	.short	(.L_71 - .L_70)
.L_70:
        /*0004*/ 	.word	0x00000082


	//----- nvinfo : EIATTR_KPARAM_INFO
	.align		4
.L_71:
        /*0008*/ 	.byte	0x04, 0x17
        /*000a*/ 	.short	(.L_73 - .L_72)
.L_72:
        /*000c*/ 	.word	0x00000000
        /*0010*/ 	.short	0x0001
        /*0012*/ 	.short	0x0008
        /*0014*/ 	.byte	0x00, 0xf5, 0x21, 0x00


	//----- nvinfo : EIATTR_KPARAM_INFO
	.align		4
.L_73:
        /*0018*/ 	.byte	0x04, 0x17
        /*001a*/ 	.short	(.L_75 - .L_74)
.L_74:
        /*001c*/ 	.word	0x00000000
        /*0020*/ 	.short	0x0000
        /*0022*/ 	.short	0x0000
        /*0024*/ 	.byte	0x00, 0xf5, 0x21, 0x00


	//----- nvinfo : EIATTR_SPARSE_MMA_MASK
	.align		4
.L_75:
        /*0028*/ 	.byte	0x03, 0x50
        /*002a*/ 	.short	0x0000


	//----- nvinfo : EIATTR_MAXREG_COUNT
	.align		4
        /*002c*/ 	.byte	0x03, 0x1b
        /*002e*/ 	.short	0x00ff


	//----- nvinfo : EIATTR_NUM_BARRIERS
	.align		4
        /*0030*/ 	.byte	0x02, 0x4c
        /*0032*/ 	.byte	0x01
	.zero		1


	//----- nvinfo : EIATTR_MERCURY_ISA_VERSION
	.align		4
        /*0034*/ 	.byte	0x03, 0x5f
        /*0036*/ 	.short	0x0101


	//----- nvinfo : EIATTR_VRC_CTA_INIT_COUNT
	.align		4
        /*0038*/ 	.byte	0x02, 0x4a
	.zero		1
	.zero		1


	//----- nvinfo : EIATTR_EXIT_INSTR_OFFSETS
	.align		4
        /*003c*/ 	.byte	0x04, 0x1c
        /*003e*/ 	.short	(.L_77 - .L_76)


	//   ....[0]....
.L_76:
        /*0040*/ 	.word	0x00000230


	//   ....[1]....
        /*0044*/ 	.word	0x000003d0


	//   ....[2]....
        /*0048*/ 	.word	0x00000450


	//----- nvinfo : EIATTR_CBANK_PARAM_SIZE
	.align		4
.L_77:
        /*004c*/ 	.byte	0x03, 0x19
        /*004e*/ 	.short	0x0010


	//----- nvinfo : EIATTR_PARAM_CBANK
	.align		4
        /*0050*/ 	.byte	0x04, 0x0a
        /*0052*/ 	.short	(.L_79 - .L_78)
	.align		4
.L_78:
        /*0054*/ 	.word	index@(.nv.constant0._Z7reduce5PiS_)
        /*0058*/ 	.short	0x0380
        /*005a*/ 	.short	0x0010


	//----- nvinfo : EIATTR_SW_WAR
	.align		4
.L_79:
        /*005c*/ 	.byte	0x04, 0x36
        /*005e*/ 	.short	(.L_81 - .L_80)
.L_80:
        /*0060*/ 	.word	0x00000008
.L_81:


//--------------------- .nv.info._Z7reduce4PiS_   --------------------------
	.section	.nv.info._Z7reduce4PiS_,"",@"SHT_CUDA_INFO"
	.sectionflags	@""
	.align	4


	//----- nvinfo : EIATTR_CUDA_API_VERSION
	.align		4
        /*0000*/ 	.byte	0x04, 0x37
        /*0002*/ 	.short	(.L_83 - .L_82)
.L_82:
        /*0004*/ 	.word	0x00000082


	//----- nvinfo : EIATTR_KPARAM_INFO
	.align		4
.L_83:
        /*0008*/ 	.byte	0x04, 0x17
        /*000a*/ 	.short	(.L_85 - .L_84)
.L_84:
        /*000c*/ 	.word	0x00000000
        /*0010*/ 	.short	0x0001
        /*0012*/ 	.short	0x0008
        /*0014*/ 	.byte	0x00, 0xf5, 0x21, 0x00


	//----- nvinfo : EIATTR_KPARAM_INFO
	.align		4
.L_85:
        /*0018*/ 	.byte	0x04, 0x17
        /*001a*/ 	.short	(.L_87 - .L_86)
.L_86:
        /*001c*/ 	.word	0x00000000
        /*0020*/ 	.short	0x0000
        /*0022*/ 	.short	0x0000
        /*0024*/ 	.byte	0x00, 0xf5, 0x21, 0x00


	//----- nvinfo : EIATTR_SPARSE_MMA_MASK
	.align		4
.L_87:
        /*0028*/ 	.byte	0x03, 0x50
        /*002a*/ 	.short	0x0000


	//----- nvinfo : EIATTR_MAXREG_COUNT
	.align		4
        /*002c*/ 	.byte	0x03, 0x1b
        /*002e*/ 	.short	0x00ff


	//----- nvinfo : EIATTR_NUM_BARRIERS
	.align		4
        /*0030*/ 	.byte	0x02, 0x4c
        /*0032*/ 	.byte	0x01
	.zero		1


	//----- nvinfo : EIATTR_MERCURY_ISA_VERSION
	.align		4
        /*0034*/ 	.byte	0x03, 0x5f
        /*0036*/ 	.short	0x0101


	//----- nvinfo : EIATTR_VRC_CTA_INIT_COUNT
	.align		4
        /*0038*/ 	.byte	0x02, 0x4a
	.zero		1
	.zero		1


	//----- nvinfo : EIATTR_EXIT_INSTR_OFFSETS
	.align		4
        /*003c*/ 	.byte	0x04, 0x1c
        /*003e*/ 	.short	(.L_89 - .L_88)


	//   ....[0]....
.L_88:
        /*0040*/ 	.word	0x00000230


	//   ....[1]....
        /*0044*/ 	.word	0x000002b0


	//----- nvinfo : EIATTR_CBANK_PARAM_SIZE
	.align		4
.L_89:
        /*0048*/ 	.byte	0x03, 0x19
        /*004a*/ 	.short	0x0010


	//----- nvinfo : EIATTR_PARAM_CBANK
	.align		4
        /*004c*/ 	.byte	0x04, 0x0a
        /*004e*/ 	.short	(.L_91 - .L_90)
	.align		4
.L_90:
        /*0050*/ 	.word	index@(.nv.constant0._Z7reduce4PiS_)
        /*0054*/ 	.short	0x0380
        /*0056*/ 	.short	0x0010


	//----- nvinfo : EIATTR_SW_WAR
	.align		4
.L_91:
        /*0058*/ 	.byte	0x04, 0x36
        /*005a*/ 	.short	(.L_93 - .L_92)
.L_92:
        /*005c*/ 	.word	0x00000008
.L_93:


//--------------------- .nv.info._Z7reduce3PiS_   --------------------------
	.section	.nv.info._Z7reduce3PiS_,"",@"SHT_CUDA_INFO"
	.sectionflags	@""
	.align	4


	//----- nvinfo : EIATTR_CUDA_API_VERSION
	.align		4
        /*0000*/ 	.byte	0x04, 0x37
        /*0002*/ 	.short	(.L_95 - .L_94)
.L_94:
        /*0004*/ 	.word	0x00000082


	//----- nvinfo : EIATTR_KPARAM_INFO
	.align		4
.L_95:
        /*0008*/ 	.byte	0x04, 0x17
        /*000a*/ 	.short	(.L_97 - .L_96)
.L_96:
        /*000c*/ 	.word	0x00000000
        /*0010*/ 	.short	0x0001
        /*0012*/ 	.short	0x0008
        /*0014*/ 	.byte	0x00, 0xf5, 0x21, 0x00


	//----- nvinfo : EIATTR_KPARAM_INFO
	.align		4
.L_97:
        /*0018*/ 	.byte	0x04, 0x17
        /*001a*/ 	.short	(.L_99 - .L_98)
.L_98:
        /*001c*/ 	.word	0x00000000
        /*0020*/ 	.short	0x0000
        /*0022*/ 	.short	0x0000
        /*0024*/ 	.byte	0x00, 0xf5, 0x21, 0x00


	//----- nvinfo : EIATTR_SPARSE_MMA_MASK
	.align		4
.L_99:
        /*0028*/ 	.byte	0x03, 0x50
        /*002a*/ 	.short	0x0000


	//----- nvinfo : EIATTR_MAXREG_COUNT
	.align		4
        /*002c*/ 	.byte	0x03, 0x1b
        /*002e*/ 	.short	0x00ff


	//----- nvinfo : EIATTR_NUM_BARRIERS
	.align		4
        /*0030*/ 	.byte	0x02, 0x4c
        /*0032*/ 	.byte	0x01
	.zero		1


	//----- nvinfo : EIATTR_MERCURY_ISA_VERSION
	.align		4
        /*0034*/ 	.byte	0x03, 0x5f
        /*0036*/ 	.short	0x0101


	//----- nvinfo : EIATTR_VRC_CTA_INIT_COUNT
	.align		4
        /*0038*/ 	.byte	0x02, 0x4a
	.zero		1
	.zero		1


	//----- nvinfo : EIATTR_EXIT_INSTR_OFFSETS
	.align		4
        /*003c*/ 	.byte	0x04, 0x1c
        /*003e*/ 	.short	(.L_101 - .L_100)


	//   ....[0]....
.L_100:
        /*0040*/ 	.word	0x000001e0


	//   ....[1]....
        /*0044*/ 	.word	0x00000260


	//----- nvinfo : EIATTR_CBANK_PARAM_SIZE
	.align		4
.L_101:
        /*0048*/ 	.byte	0x03, 0x19
        /*004a*/ 	.short	0x0010


	//----- nvinfo : EIATTR_PARAM_CBANK
	.align		4
        /*004c*/ 	.byte	0x04, 0x0a
        /*004e*/ 	.short	(.L_103 - .L_102)
	.align		4
.L_102:
        /*0050*/ 	.word	index@(.nv.constant0._Z7reduce3PiS_)
        /*0054*/ 	.short	0x0380
        /*0056*/ 	.short	0x0010


	//----- nvinfo : EIATTR_SW_WAR
	.align		4
.L_103:
        /*0058*/ 	.byte	0x04, 0x36
        /*005a*/ 	.short	(.L_105 - .L_104)
.L_104:
        /*005c*/ 	.word	0x00000008
.L_105:


//--------------------- .nv.info._Z7reduce2PiS_   --------------------------
	.section	.nv.info._Z7reduce2PiS_,"",@"SHT_CUDA_INFO"
	.sectionflags	@""
	.align	4


	//----- nvinfo : EIATTR_CUDA_API_VERSION
	.align		4
        /*0000*/ 	.byte	0x04, 0x37
        /*0002*/ 	.short	(.L_107 - .L_106)
.L_106:
        /*0004*/ 	.word	0x00000082


	//----- nvinfo : EIATTR_KPARAM_INFO
	.align		4
.L_107:
        /*0008*/ 	.byte	0x04, 0x17
        /*000a*/ 	.short	(.L_109 - .L_108)
.L_108:
        /*000c*/ 	.word	0x00000000
        /*0010*/ 	.short	0x0001
        /*0012*/ 	.short	0x0008
        /*0014*/ 	.byte	0x00, 0xf5, 0x21, 0x00


	//----- nvinfo : EIATTR_KPARAM_INFO
	.align		4
.L_109:
        /*0018*/ 	.byte	0x04, 0x17
        /*001a*/ 	.short	(.L_111 - .L_110)
.L_110:
        /*001c*/ 	.word	0x00000000
        /*0020*/ 	.short	0x0000
        /*0022*/ 	.short	0x0000
        /*0024*/ 	.byte	0x00, 0xf5, 0x21, 0x00


	//----- nvinfo : EIATTR_SPARSE_MMA_MASK
	.align		4
.L_111:
        /*0028*/ 	.byte	0x03, 0x50
        /*002a*/ 	.short	0x0000


	//----- nvinfo : EIATTR_MAXREG_COUNT
	.align		4
        /*002c*/ 	.byte	0x03, 0x1b
        /*002e*/ 	.short	0x00ff


	//----- nvinfo : EIATTR_NUM_BARRIERS
	.align		4
        /*0030*/ 	.byte	0x02, 0x4c
        /*0032*/ 	.byte	0x01
	.zero		1


	//----- nvinfo : EIATTR_MERCURY_ISA_VERSION
	.align		4
        /*0034*/ 	.byte	0x03, 0x5f
        /*0036*/ 	.short	0x0101


	//----- nvinfo : EIATTR_VRC_CTA_INIT_COUNT
	.align		4
        /*0038*/ 	.byte	0x02, 0x4a
	.zero		1
	.zero		1


	//----- nvinfo : EIATTR_EXIT_INSTR_OFFSETS
	.align		4
        /*003c*/ 	.byte	0x04, 0x1c
        /*003e*/ 	.short	(.L_113 - .L_112)


	//   ....[0]....
.L_112:
        /*0040*/ 	.word	0x00000210


	//   ....[1]....
        /*0044*/ 	.word	0x00000290


	//----- nvinfo : EIATTR_CBANK_PARAM_SIZE
	.align		4
.L_113:
        /*0048*/ 	.byte	0x03, 0x19
        /*004a*/ 	.short	0x0010


	//----- nvinfo : EIATTR_PARAM_CBANK
	.align		4
        /*004c*/ 	.byte	0x04, 0x0a
        /*004e*/ 	.short	(.L_115 - .L_114)
	.align		4
.L_114:
        /*0050*/ 	.word	index@(.nv.constant0._Z7reduce2PiS_)
        /*0054*/ 	.short	0x0380
        /*0056*/ 	.short	0x0010


	//----- nvinfo : EIATTR_SW_WAR
	.align		4
.L_115:
        /*0058*/ 	.byte	0x04, 0x36
        /*005a*/ 	.short	(.L_117 - .L_116)
.L_116:
        /*005c*/ 	.word	0x00000008
.L_117:


//--------------------- .nv.info._Z7reduce1PiS_   --------------------------
	.section	.nv.info._Z7reduce1PiS_,"",@"SHT_CUDA_INFO"
	.sectionflags	@""
	.align	4


	//----- nvinfo : EIATTR_CUDA_API_VERSION
	.align		4
        /*0000*/ 	.byte	0x04, 0x37
        /*0002*/ 	.short	(.L_119 - .L_118)
.L_118:
        /*0004*/ 	.word	0x00000082


	//----- nvinfo : EIATTR_KPARAM_INFO
	.align		4
.L_119:
        /*0008*/ 	.byte	0x04, 0x17
        /*000a*/ 	.short	(.L_121 - .L_120)
.L_120:
        /*000c*/ 	.word	0x00000000
        /*0010*/ 	.short	0x0001
        /*0012*/ 	.short	0x0008
        /*0014*/ 	.byte	0x00, 0xf5, 0x21, 0x00


	//----- nvinfo : EIATTR_KPARAM_INFO
	.align		4
.L_121:
        /*0018*/ 	.byte	0x04, 0x17
        /*001a*/ 	.short	(.L_123 - .L_122)
.L_122:
        /*001c*/ 	.word	0x00000000
        /*0020*/ 	.short	0x0000
        /*0022*/ 	.short	0x0000
        /*0024*/ 	.byte	0x00, 0xf5, 0x21, 0x00


	//----- nvinfo : EIATTR_SPARSE_MMA_MASK
	.align		4
.L_123:
        /*0028*/ 	.byte	0x03, 0x50
        /*002a*/ 	.short	0x0000


	//----- nvinfo : EIATTR_MAXREG_COUNT
	.align		4
        /*002c*/ 	.byte	0x03, 0x1b
        /*002e*/ 	.short	0x00ff


	//----- nvinfo : EIATTR_NUM_BARRIERS
	.align		4
        /*0030*/ 	.byte	0x02, 0x4c
        /*0032*/ 	.byte	0x01
	.zero		1


	//----- nvinfo : EIATTR_MERCURY_ISA_VERSION
	.align		4
        /*0034*/ 	.byte	0x03, 0x5f
        /*0036*/ 	.short	0x0101


	//----- nvinfo : EIATTR_VRC_CTA_INIT_COUNT
	.align		4
        /*0038*/ 	.byte	0x02, 0x4a
	.zero		1
	.zero		1


	//----- nvinfo : EIATTR_EXIT_INSTR_OFFSETS
	.align		4
        /*003c*/ 	.byte	0x04, 0x1c
        /*003e*/ 	.short	(.L_125 - .L_124)


	//   ....[0]....
.L_124:
        /*0040*/ 	.word	0x000001f0


	//   ....[1]....
        /*0044*/ 	.word	0x00000270


	//----- nvinfo : EIATTR_CBANK_PARAM_SIZE
	.align		4
.L_125:
        /*0048*/ 	.byte	0x03, 0x19
        /*004a*/ 	.short	0x0010


	//----- nvinfo : EIATTR_PARAM_CBANK
	.align		4
        /*004c*/ 	.byte	0x04, 0x0a
        /*004e*/ 	.short	(.L_127 - .L_126)
	.align		4
.L_126:
        /*0050*/ 	.word	index@(.nv.constant0._Z7reduce1PiS_)
        /*0054*/ 	.short	0x0380
        /*0056*/ 	.short	0x0010


	//----- nvinfo : EIATTR_SW_WAR
	.align		4
.L_127:
        /*0058*/ 	.byte	0x04, 0x36
        /*005a*/ 	.short	(.L_129 - .L_128)
.L_128:
        /*005c*/ 	.word	0x00000008
.L_129:


//--------------------- .nv.callgraph             --------------------------
	.section	.nv.callgraph,"",@"SHT_CUDA_CALLGRAPH"
	.align	4
	.sectionentsize	8
	.align		4
        /*0000*/ 	.word	0x00000000
	.align		4
        /*0004*/ 	.word	0xffffffff
	.align		4
        /*0008*/ 	.word	0x00000000
	.align		4
        /*000c*/ 	.word	0xfffffffe
	.align		4
        /*0010*/ 	.word	0x00000000
	.align		4
        /*0014*/ 	.word	0xfffffffd
	.align		4
        /*0018*/ 	.word	0x00000000
	.align		4
        /*001c*/ 	.word	0xfffffffc


//--------------------- .text._Z7reduce6ILj128EEvPiS0_ --------------------------
	.section	.text._Z7reduce6ILj128EEvPiS0_,"ax",@progbits
	.align	128
        .global         _Z7reduce6ILj128EEvPiS0_
        .type           _Z7reduce6ILj128EEvPiS0_,@function
        .size           _Z7reduce6ILj128EEvPiS0_,(.L_x_21 - _Z7reduce6ILj128EEvPiS0_)
        .other          _Z7reduce6ILj128EEvPiS0_,@"STO_CUDA_ENTRY STV_DEFAULT"
_Z7reduce6ILj128EEvPiS0_:
.text._Z7reduce6ILj128EEvPiS0_:
[----:B------:R-:W-:Y:S01]  /*0000*/  LDC R1, c[0x0][0x37c] ;  /* 0x0000df00ff017b82 */ /* 0x000fe20000000800 */
[----:B------:R-:W0:Y:S07]  /*0010*/  S2R R3, SR_TID.X ;  /* 0x0000000000037919 */ /* 0x000e2e0000002100 */
[----:B------:R-:W1:Y:S01]  /*0020*/  LDC.64 R6, c[0x0][0x380] ;  /* 0x0000e000ff067b82 */ /* 0x000e620000000a00 */
[----:B------:R-:W2:Y:S01]  /*0030*/  LDCU.64 UR6, c[0x0][0x358] ;  /* 0x00006b00ff0677ac */ /* 0x000ea20008000a00 */
[----:B------:R-:W0:Y:S02]  /*0040*/  S2R R0, SR_CTAID.X ;  /* 0x0000000000007919 */ /* 0x000e240000002500 */
[----:B0-----:R-:W-:-:S04]  /*0050*/  IMAD R5, R0, 0x100, R3 ;  /* 0x0000010000057824 */ /* 0x001fc800078e0203 */
[C---:B------:R-:W-:Y:S02]  /*0060*/  VIADD R9, R5.reuse, 0x80 ;  /* 0x0000008005097836 */ /* 0x040fe40000000000 */
[----:B-1----:R-:W-:-:S04]  /*0070*/  IMAD.WIDE.U32 R4, R5, 0x4, R6 ;  /* 0x0000000405047825 */ /* 0x002fc800078e0006 */
[----:B------:R-:W-:Y:S02]  /*0080*/  IMAD.WIDE.U32 R6, R9, 0x4, R6 ;  /* 0x0000000409067825 */ /* 0x000fe400078e0006 */
[----:B--2---:R-:W2:Y:S04]  /*0090*/  LDG.E R4, desc[UR6][R4.64] ;  /* 0x0000000604047981 */ /* 0x004ea8000c1e1900 */
[----:B------:R-:W2:Y:S01]  /*00a0*/  LDG.E R7, desc[UR6][R6.64] ;  /* 0x0000000606077981 */ /* 0x000ea2000c1e1900 */
[----:B------:R-:W0:Y:S01]  /*00b0*/  S2UR UR5, SR_CgaCtaId ;  /* 0x00000000000579c3 */ /* 0x000e220000008800 */
[----:B------:R-:W-:Y:S01]  /*00c0*/  UMOV UR4, 0x400 ;  /* 0x0000040000047882 */ /* 0x000fe20000000000 */
[C---:B------:R-:W-:Y:S02]  /*00d0*/  ISETP.GT.U32.AND P0, PT, R3.reuse, 0x3f, PT ;  /* 0x0000003f0300780c */ /* 0x040fe40003f04070 */
[----:B------:R-:W-:Y:S01]  /*00e0*/  ISETP.GT.U32.AND P1, PT, R3, 0x1f, PT ;  /* 0x0000001f0300780c */ /* 0x000fe20003f24070 */
[----:B0-----:R-:W-:-:S06]  /*00f0*/  ULEA UR4, UR5, UR4, 0x18 ;  /* 0x0000000405047291 */ /* 0x001fcc000f8ec0ff */
[----:B------:R-:W-:Y:S02]  /*0100*/  LEA R9, R3, UR4, 0x2 ;  /* 0x0000000403097c11 */ /* 0x000fe4000f8e10ff */
[----:B--2---:R-:W-:-:S05]  /*0110*/  IADD3 R2, PT, PT, R4, R7, RZ ;  /* 0x0000000704027210 */ /* 0x004fca0007ffe0ff */
[----:B------:R-:W-:Y:S01]  /*0120*/  STS [R9], R2 ;  /* 0x0000000209007388 */ /* 0x000fe20000000800 */
[----:B------:R-:W-:Y:S06]  /*0130*/  BAR.SYNC.DEFER_BLOCKING 0x0 ;  /* 0x0000000000007b1d */ /* 0x000fec0000010000 */
[----:B------:R-:W-:Y:S04]  /*0140*/  @!P0 LDS R8, [R9+0x100] ;  /* 0x0001000009088984 */ /* 0x000fe80000000800 */
[----:B------:R-:W0:Y:S02]  /*0150*/  @!P0 LDS R5, [R9] ;  /* 0x0000000009058984 */ /* 0x000e240000000800 */
[----:B0-----:R-:W-:-:S05]  /*0160*/  @!P0 IMAD.IADD R8, R8, 0x1, R5 ;  /* 0x0000000108088824 */ /* 0x001fca00078e0205 */
[----:B------:R0:W-:Y:S01]  /*0170*/  @!P0 STS [R9], R8 ;  /* 0x0000000809008388 */ /* 0x0001e20000000800 */
[----:B------:R-:W-:Y:S06]  /*0180*/  BAR.SYNC.DEFER_BLOCKING 0x0 ;  /* 0x0000000000007b1d */ /* 0x000fec0000010000 */
[----:B------:R-:W-:Y:S05]  /*0190*/  @P1 EXIT ;  /* 0x000000000000194d */ /* 0x000fea0003800000 */
[----:B------:R-:W-:Y:S01]  /*01a0*/  LDS R2, [R9+0x80] ;  /* 0x0000800009027984 */ /* 0x000fe20000000800 */
[----:B------:R-:W-:-:S03]  /*01b0*/  ISETP.NE.AND P0, PT, R3, RZ, PT ;  /* 0x000000ff0300720c */ /* 0x000fc60003f05270 */
[----:B------:R-:W1:Y:S02]  /*01c0*/  LDS R5, [R9] ;  /* 0x0000000009057984 */ /* 0x000e640000000800 */
[----:B-1----:R-:W-:-:S05]  /*01d0*/  IADD3 R2, PT, PT, R2, R5, RZ ;  /* 0x0000000502027210 */ /* 0x002fca0007ffe0ff */
[----:B------:R-:W-:Y:S04]  /*01e0*/  STS [R9], R2 ;  /* 0x0000000209007388 */ /* 0x000fe80000000800 */
[----:B------:R-:W-:Y:S04]  /*01f0*/  LDS R4, [R9+0x40] ;  /* 0x0000400009047984 */ /* 0x000fe80000000800 */
[----:B------:R-:W1:Y:S02]  /*0200*/  LDS R5, [R9] ;  /* 0x0000000009057984 */ /* 0x000e640000000800 */
[----:B-1----:R-:W-:-:S05]  /*0210*/  IMAD.IADD R4, R4, 0x1, R5 ;  /* 0x0000000104047824 */ /* 0x002fca00078e0205 */
[----:B------:R-:W-:Y:S04]  /*0220*/  STS [R9], R4 ;  /* 0x0000000409007388 */ /* 0x000fe80000000800 */
[----:B------:R-:W-:Y:S04]  /*0230*/  LDS R5, [R9+0x20] ;  /* 0x0000200009057984 */ /* 0x000fe80000000800 */
[----:B------:R-:W1:Y:S02]  /*0240*/  LDS R6, [R9] ;  /* 0x0000000009067984 */ /* 0x000e640000000800 */
[----:B-1----:R-:W-:-:S05]  /*0250*/  IADD3 R6, PT, PT, R5, R6, RZ ;  /* 0x0000000605067210 */ /* 0x002fca0007ffe0ff */
[----:B------:R-:W-:Y:S04]  /*0260*/  STS [R9], R6 ;  /* 0x0000000609007388 */ /* 0x000fe80000000800 */
[----:B------:R-:W-:Y:S04]  /*0270*/  LDS R5, [R9+0x10] ;  /* 0x0000100009057984 */ /* 0x000fe80000000800 */
[----:B0-----:R-:W0:Y:S02]  /*0280*/  LDS R8, [R9] ;  /* 0x0000000009087984 */ /* 0x001e240000000800 */
[----:B0-----:R-:W-:-:S05]  /*0290*/  IMAD.IADD R8, R5, 0x1, R8 ;  /* 0x0000000105087824 */ /* 0x001fca00078e0208 */
[----:B------:R-:W-:Y:S04]  /*02a0*/  STS [R9], R8 ;  /* 0x0000000809007388 */ /* 0x000fe80000000800 */
[----:B------:R-:W-:Y:S04]  /*02b0*/  LDS R2, [R9+0x8] ;  /* 0x0000080009027984 */ /* 0x000fe80000000800 */
[----:B------:R-:W0:Y:S02]  /*02c0*/  LDS R5, [R9] ;  /* 0x0000000009057984 */ /* 0x000e240000000800 */
[----:B0-----:R-:W-:-:S05]  /*02d0*/  IADD3 R2, PT, PT, R2, R5, RZ ;  /* 0x0000000502027210 */ /* 0x001fca0007ffe0ff */
[----:B------:R-:W-:Y:S04]  /*02e0*/  STS [R9], R2 ;  /* 0x0000000209007388 */ /* 0x000fe80000000800 */
[----:B------:R-:W-:Y:S04]  /*02f0*/  LDS R4, [R9+0x4] ;  /* 0x0000040009047984 */ /* 0x000fe80000000800 */
[----:B------:R-:W0:Y:S02]  /*0300*/  LDS R5, [R9] ;  /* 0x0000000009057984 */ /* 0x000e240000000800 */
[----:B0-----:R-:W-:-:S05]  /*0310*/  IADD3 R4, PT, PT, R4, R5, RZ ;  /* 0x0000000504047210 */ /* 0x001fca0007ffe0ff */
[----:B------:R0:W-:Y:S01]  /*0320*/  STS [R9], R4 ;  /* 0x0000000409007388 */ /* 0x0001e20000000800 */
[----:B------:R-:W-:Y:S05]  /*0330*/  @P0 EXIT ;  /* 0x000000000000094d */ /* 0x000fea0003800000 */
[----:B------:R-:W1:Y:S01]  /*0340*/  LDS R5, [UR4] ;  /* 0x00000004ff057984 */ /* 0x000e620008000800 */
[----:B------:R-:W2:Y:S02]  /*0350*/  LDC.64 R2, c[0x0][0x388] ;  /* 0x0000e200ff027b82 */ /* 0x000ea40000000a00 */
[----:B--2---:R-:W-:-:S05]  /*0360*/  IMAD.WIDE.U32 R2, R0, 0x4, R2 ;  /* 0x0000000400027825 */ /* 0x004fca00078e0002 */
[----:B-1----:R-:W-:Y:S01]  /*0370*/  STG.E desc[UR6][R2.64], R5 ;  /* 0x0000000502007986 */ /* 0x002fe2000c101906 */
[----:B------:R-:W-:Y:S05]  /*0380*/  EXIT ;  /* 0x000000000000794d */ /* 0x000fea0003800000 */
.L_x_0:
[----:B------:R-:W-:-:S00]  /*0390*/  BRA `(.L_x_0) ;  /* 0xfffffffc00fc7947 */ /* 0x000fc0000383ffff */
[----:B------:R-:W-:-:S00]  /*03a0*/  NOP ;  /* 0x0000000000007918 */ /* 0x000fc00000000000 */
        /* <DEDUP_REMOVED lines=13> */
.L_x_21:


//--------------------- .text._Z7reduce7PiS_j     --------------------------
	.section	.text._Z7reduce7PiS_j,"ax",@progbits
	.align	128
        .global         _Z7reduce7PiS_j
        .type           _Z7reduce7PiS_j,@function
        .size           _Z7reduce7PiS_j,(.L_x_22 - _Z7reduce7PiS_j)
        .other          _Z7reduce7PiS_j,@"STO_CUDA_ENTRY STV_DEFAULT"
_Z7reduce7PiS_j:
.text._Z7reduce7PiS_j:
[----:B------:R-:W-:Y:S01]  /*0000*/  LDC R1, c[0x0][0x37c] ;  /* 0x0000df00ff017b82 */ /* 0x000fe20000000800 */
[----:B------:R-:W0:Y:S07]  /*0010*/  S2R R3, SR_TID.X ;  /* 0x0000000000037919 */ /* 0x000e2e0000002100 */
[----:B------:R-:W1:Y:S01]  /*0020*/  S2UR UR5, SR_CgaCtaId ;  /* 0x00000000000579c3 */ /* 0x000e620000008800 */
[----:B------:R-:W2:Y:S01]  /*0030*/  LDCU UR8, c[0x0][0x360] ;  /* 0x00006c00ff0877ac */ /* 0x000ea20008000800 */
[----:B------:R-:W-:Y:S01]  /*0040*/  BSSY.RECONVERGENT B0, `(.L_x_1) ;  /* 0x000001d000007945 */ /* 0x000fe20003800200 */
[----:B------:R-:W3:Y:S01]  /*0050*/  S2R R0, SR_CTAID.X ;  /* 0x0000000000007919 */ /* 0x000ee20000002500 */
[----:B------:R-:W-:Y:S01]  /*0060*/  UMOV UR4, 0x400 ;  /* 0x0000040000047882 */ /* 0x000fe20000000000 */
[----:B------:R-:W4:Y:S01]  /*0070*/  LDCU UR9, c[0x0][0x390] ;  /* 0x00007200ff0977ac */ /* 0x000f220008000800 */
[----:B------:R-:W0:Y:S01]  /*0080*/  LDCU.64 UR6, c[0x0][0x358] ;  /* 0x00006b00ff0677ac */ /* 0x000e220008000a00 */
[----:B-1----:R-:W-:-:S02]  /*0090*/  ULEA UR4, UR5, UR4, 0x18 ;  /* 0x0000000405047291 */ /* 0x002fc4000f8ec0ff */
[----:B--2---:R-:W-:-:S04]  /*00a0*/  USHF.L.U32 UR5, UR8, 0x1, URZ ;  /* 0x0000000108057899 */ /* 0x004fc800080006ff */
[----:B0-----:R-:W-:Y:S02]  /*00b0*/  LEA R2, R3, UR4, 0x2 ;  /* 0x0000000403027c11 */ /* 0x001fe4000f8e10ff */
[----:B---3--:R-:W-:-:S03]  /*00c0*/  IMAD R4, R0, UR5, R3 ;  /* 0x0000000500047c24 */ /* 0x008fc6000f8e0203 */
[----:B------:R0:W-:Y:S02]  /*00d0*/  STS [R2], RZ ;  /* 0x000000ff02007388 */ /* 0x0001e40000000800 */
[----:B----4-:R-:W-:-:S13]  /*00e0*/  ISETP.GE.U32.AND P0, PT, R4, UR9, PT ;  /* 0x0000000904007c0c */ /* 0x010fda000bf06070 */
[----:B0-----:R-:W-:Y:S05]  /*00f0*/  @P0 BRA `(.L_x_2) ;  /* 0x0000000000440947 */ /* 0x001fea0003800000 */
[----:B------:R-:W0:Y:S01]  /*0100*/  LDC R10, c[0x0][0x370] ;  /* 0x0000dc00ff0a7b82 */ /* 0x000e220000000800 */
[----:B------:R-:W-:Y:S01]  /*0110*/  BSSY.RECONVERGENT B1, `(.L_x_3) ;  /* 0x000000e000017945 */ /* 0x000fe20003800200 */
[----:B------:R-:W-:Y:S02]  /*0120*/  IMAD.MOV.U32 R11, RZ, RZ, R4 ;  /* 0x000000ffff0b7224 */ /* 0x000fe400078e0004 */
[----:B------:R-:W-:-:S04]  /*0130*/  IMAD.MOV.U32 R13, RZ, RZ, RZ ;  /* 0x000000ffff0d7224 */ /* 0x000fc800078e00ff */
[----:B------:R-:W1:Y:S01]  /*0140*/  LDC.64 R8, c[0x0][0x380] ;  /* 0x0000e000ff087b82 */ /* 0x000e620000000a00 */
[----:B0-----:R-:W-:-:S07]  /*0150*/  IMAD R10, R10, UR5, RZ ;  /* 0x000000050a0a7c24 */ /* 0x001fce000f8e02ff */
.L_x_4:
[C---:B------:R-:W-:Y:S01]  /*0160*/  IADD3 R7, PT, PT, R11.reuse, UR8, RZ ;  /* 0x000000080b077c10 */ /* 0x040fe2000fffe0ff */
[----:B-1----:R-:W-:-:S04]  /*0170*/  IMAD.WIDE.U32 R4, R11, 0x4, R8 ;  /* 0x000000040b047825 */ /* 0x002fc800078e0008 */
[----:B------:R-:W-:Y:S02]  /*0180*/  IMAD.WIDE.U32 R6, R7, 0x4, R8 ;  /* 0x0000000407067825 */ /* 0x000fe400078e0008 */
[----:B------:R-:W2:Y:S04]  /*0190*/  LDG.E R4, desc[UR6][R4.64] ;  /* 0x0000000604047981 */ /* 0x000ea8000c1e1900 */
[----:B------:R-:W2:Y:S01]  /*01a0*/  LDG.E R6, desc[UR6][R6.64] ;  /* 0x0000000606067981 */ /* 0x000ea2000c1e1900 */
[----:B------:R-:W-:-:S05]  /*01b0*/  IMAD.IADD R11, R10, 0x1, R11 ;  /* 0x000000010a0b7824 */ /* 0x000fca00078e020b */
[----:B------:R-:W-:Y:S02]  /*01c0*/  ISETP.GE.U32.AND P0, PT, R11, UR9, PT ;  /* 0x000000090b007c0c */ /* 0x000fe4000bf06070 */
[----:B--2---:R-:W-:-:S11]  /*01d0*/  IADD3 R13, PT, PT, R13, R6, R4 ;  /* 0x000000060d0d7210 */ /* 0x004fd60007ffe004 */
[----:B------:R-:W-:Y:S05]  /*01e0*/  @!P0 BRA `(.L_x_4) ;  /* 0xfffffffc00dc8947 */ /* 0x000fea000383ffff */
[----:B------:R-:W-:Y:S05]  /*01f0*/  BSYNC.RECONVERGENT B1 ;  /* 0x0000000000017941 */ /* 0x000fea0003800200 */
.L_x_3:
[----:B------:R0:W-:Y:S02]  /*0200*/  STS [R2], R13 ;  /* 0x0000000d02007388 */ /* 0x0001e40000000800 */
.L_x_2:
[----:B------:R-:W-:Y:S05]  /*0210*/  BSYNC.RECONVERGENT B0 ;  /* 0x0000000000007941 */ /* 0x000fea0003800200 */
.L_x_1:
[----:B------:R-:W-:Y:S01]  /*0220*/  BAR.SYNC.DEFER_BLOCKING 0x0 ;  /* 0x0000000000007b1d */ /* 0x000fe20000010000 */
[----:B------:R-:W-:-:S13]  /*0230*/  ISETP.GT.U32.AND P0, PT, R3, 0x1f, PT ;  /* 0x0000001f0300780c */ /* 0x000fda0003f04070 */
        /* <DEDUP_REMOVED lines=24> */
[----:B-1----:R-:W-:-:S05]  /*03c0*/  IADD3 R7, PT, PT, R4, R7, RZ ;  /* 0x0000000704077210 */ /* 0x002fca0007ffe0ff */
[----:B------:R1:W-:Y:S01]  /*03d0*/  STS [R2], R7 ;  /* 0x0000000702007388 */ /* 0x0003e20000000800 */
[----:B------:R-:W-:Y:S05]  /*03e0*/  @P0 EXIT ;  /* 0x000000000000094d */ /* 0x000fea0003800000 */
[----:B------:R-:W2:Y:S01]  /*03f0*/  LDS R5, [UR4] ;  /* 0x00000004ff057984 */ /* 0x000ea20008000800 */
[----:B01----:R-:W0:Y:S02]  /*0400*/  LDC.64 R2, c[0x0][0x388] ;  /* 0x0000e200ff027b82 */ /* 0x003e240000000a00 */
[----:B0-----:R-:W-:-:S05]  /*0410*/  IMAD.WIDE.U32 R2, R0, 0x4, R2 ;  /* 0x0000000400027825 */ /* 0x001fca00078e0002 */
[----:B--2---:R-:W-:Y:S01]  /*0420*/  STG.E desc[UR6][R2.64], R5 ;  /* 0x0000000502007986 */ /* 0x004fe2000c101906 */
[----:B------:R-:W-:Y:S05]  /*0430*/  EXIT ;  /* 0x000000000000794d */ /* 0x000fea0003800000 */
.L_x_5:
        /* <DEDUP_REMOVED lines=12> */
.L_x_22:


//--------------------- .text._Z7reduce5PiS_      --------------------------
	.section	.text._Z7reduce5PiS_,"ax",@progbits
	.align	128
        .global         _Z7reduce5PiS_
        .type           _Z7reduce5PiS_,@function
        .size           _Z7reduce5PiS_,(.L_x_23 - _Z7reduce5PiS_)
        .other          _Z7reduce5PiS_,@"STO_CUDA_ENTRY STV_DEFAULT"
_Z7reduce5PiS_:
.text._Z7reduce5PiS_:
[----:B------:R-:W-:Y:S01]  /*0000*/  LDC R1, c[0x0][0x37c] ;  /* 0x0000df00ff017b82 */ /* 0x000fe20000000800 */
[----:B------:R-:W0:Y:S01]  /*0010*/  S2R R0, SR_CTAID.X ;  /* 0x0000000000007919 */ /* 0x000e220000002500 */
[----:B------:R-:W0:Y:S06]  /*0020*/  LDCU UR8, c[0x0][0x360] ;  /* 0x00006c00ff0877ac */ /* 0x000e2c0008000800 */
[----:B------:R-:W1:Y:S01]  /*0030*/  LDC.64 R6, c[0x0][0x380] ;  /* 0x0000e000ff067b82 */ /* 0x000e620000000a00 */
[----:B------:R-:W2:Y:S01]  /*0040*/  S2R R2, SR_TID.X ;  /* 0x0000000000027919 */ /* 0x000ea20000002100 */
[----:B------:R-:W3:Y:S01]  /*0050*/  LDCU.64 UR6, c[0x0][0x358] ;  /* 0x00006b00ff0677ac */ /* 0x000ee20008000a00 */
[----:B0-----:R-:W-:-:S04]  /*0060*/  IMAD R3, R0, UR8, RZ ;  /* 0x0000000800037c24 */ /* 0x001fc8000f8e02ff */
[----:B--2---:R-:W-:-:S04]  /*0070*/  IMAD R3, R3, 0x2, R2 ;  /* 0x0000000203037824 */ /* 0x004fc800078e0202 */
[C---:B-1----:R-:W-:Y:S01]  /*0080*/  IMAD.WIDE.U32 R4, R3.reuse, 0x4, R6 ;  /* 0x0000000403047825 */ /* 0x042fe200078e0006 */
[----:B------:R-:W-:-:S05]  /*0090*/  IADD3 R9, PT, PT, R3, UR8, RZ ;  /* 0x0000000803097c10 */ /* 0x000fca000fffe0ff */
[----:B------:R-:W-:Y:S01]  /*00a0*/  IMAD.WIDE.U32 R6, R9, 0x4, R6 ;  /* 0x0000000409067825 */ /* 0x000fe200078e0006 */
[----:B---3--:R-:W2:Y:S05]  /*00b0*/  LDG.E R4, desc[UR6][R4.64] ;  /* 0x0000000604047981 */ /* 0x008eaa000c1e1900 */
[----:B------:R-:W2:Y:S01]  /*00c0*/  LDG.E R7, desc[UR6][R6.64] ;  /* 0x0000000606077981 */ /* 0x000ea2000c1e1900 */
[----:B------:R-:W0:Y:S01]  /*00d0*/  S2UR UR5, SR_CgaCtaId ;  /* 0x00000000000579c3 */ /* 0x000e220000008800 */
[----:B------:R-:W-:Y:S01]  /*00e0*/  UMOV UR4, 0x400 ;  /* 0x0000040000047882 */ /* 0x000fe20000000000 */
[----:B------:R-:W-:Y:S01]  /*00f0*/  UISETP.GE.U32.AND UP0, UPT, UR8, 0x42, UPT ;  /* 0x000000420800788c */ /* 0x000fe2000bf06070 */
[----:B------:R-:W-:Y:S01]  /*0100*/  ISETP.GT.U32.AND P0, PT, R2, 0x1f, PT ;  /* 0x0000001f0200780c */ /* 0x000fe20003f04070 */
[----:B0-----:R-:W-:-:S06]  /*0110*/  ULEA UR4, UR5, UR4, 0x18 ;  /* 0x0000000405047291 */ /* 0x001fcc000f8ec0ff */
[----:B------:R-:W-:Y:S01]  /*0120*/  LEA R3, R2, UR4, 0x2 ;  /* 0x0000000402037c11 */ /* 0x000fe2000f8e10ff */
[----:B--2---:R-:W-:-:S05]  /*0130*/  IMAD.IADD R8, R4, 0x1, R7 ;  /* 0x0000000104087824 */ /* 0x004fca00078e0207 */
[----:B------:R0:W-:Y:S01]  /*0140*/  STS [R3], R8 ;  /* 0x0000000803007388 */ /* 0x0001e20000000800 */
[----:B------:R-:W-:Y:S06]  /*0150*/  BAR.SYNC.DEFER_BLOCKING 0x0 ;  /* 0x0000000000007b1d */ /* 0x000fec0000010000 */
[----:B------:R-:W-:Y:S05]  /*0160*/  BRA.U !UP0, `(.L_x_6) ;  /* 0x0000000108307547 */ /* 0x000fea000b800000 */
[----:B------:R-:W-:-:S07]  /*0170*/  MOV R4, UR8 ;  /* 0x0000000800047c02 */ /* 0x000fce0008000f00 */
.L_x_7:
[----:B------:R-:W-:-:S04]  /*0180*/  SHF.R.U32.HI R7, RZ, 0x1, R4 ;  /* 0x00000001ff077819 */ /* 0x000fc80000011604 */
[----:B------:R-:W-:-:S13]  /*0190*/  ISETP.GE.U32.AND P1, PT, R2, R7, PT ;  /* 0x000000070200720c */ /* 0x000fda0003f26070 */
[----:B------:R-:W-:Y:S01]  /*01a0*/  @!P1 IMAD R5, R7, 0x4, R3 ;  /* 0x0000000407059824 */ /* 0x000fe200078e0203 */
[----:B------:R-:W-:Y:S05]  /*01b0*/  @!P1 LDS R6, [R3] ;  /* 0x0000000003069984 */ /* 0x000fea0000000800 */
[----:B------:R-:W1:Y:S02]  /*01c0*/  @!P1 LDS R5, [R5] ;  /* 0x0000000005059984 */ /* 0x000e640000000800 */
[----:B-1----:R-:W-:-:S05]  /*01d0*/  @!P1 IADD3 R6, PT, PT, R5, R6, RZ ;  /* 0x0000000605069210 */ /* 0x002fca0007ffe0ff */
[----:B------:R1:W-:Y:S01]  /*01e0*/  @!P1 STS [R3], R6 ;  /* 0x0000000603009388 */ /* 0x0003e20000000800 */
[----:B------:R-:W-:Y:S01]  /*01f0*/  BAR.SYNC.DEFER_BLOCKING 0x0 ;  /* 0x0000000000007b1d */ /* 0x000fe20000010000 */
[----:B------:R-:W-:Y:S01]  /*0200*/  ISETP.GT.U32.AND P1, PT, R4, 0x83, PT ;  /* 0x000000830400780c */ /* 0x000fe20003f24070 */
[----:B------:R-:W-:-:S12]  /*0210*/  IMAD.MOV.U32 R4, RZ, RZ, R7 ;  /* 0x000000ffff047224 */ /* 0x000fd800078e0007 */
[----:B-1----:R-:W-:Y:S05]  /*0220*/  @P1 BRA `(.L_x_7) ;  /* 0xfffffffc00d41947 */ /* 0x002fea000383ffff */
.L_x_6:
        /* <DEDUP_REMOVED lines=11> */
[----:B0-----:R-:W0:Y:S02]  /*02e0*/  LDS R8, [R3] ;  /* 0x0000000003087984 */ /* 0x001e240000000800 */
[----:B0-----:R-:W-:-:S05]  /*02f0*/  IADD3 R8, PT, PT, R5, R8, RZ ;  /* 0x0000000805087210 */ /* 0x001fca0007ffe0ff */
[----:B------:R-:W-:Y:S04]  /*0300*/  STS [R3], R8 ;  /* 0x0000000803007388 */ /* 0x000fe80000000800 */
[----:B------:R-:W-:Y:S04]  /*0310*/  LDS R5, [R3+0x10] ;  /* 0x0000100003057984 */ /* 0x000fe80000000800 */
[----:B------:R-:W0:Y:S02]  /*0320*/  LDS R10, [R3] ;  /* 0x00000000030a7984 */ /* 0x000e240000000800 */
        /* <DEDUP_REMOVED lines=8> */
[----:B0-----:R-:W-:-:S05]  /*03b0*/  IMAD.IADD R6, R5, 0x1, R6 ;  /* 0x0000000105067824 */ /* 0x001fca00078e0206 */
[----:B------:R0:W-:Y:S01]  /*03c0*/  STS [R3], R6 ;  /* 0x0000000603007388 */ /* 0x0001e20000000800 */
[----:B------:R-:W-:Y:S05]  /*03d0*/  @P0 EXIT ;  /* 0x000000000000094d */ /* 0x000fea0003800000 */
[----:B------:R-:W1:Y:S01]  /*03e0*/  S2UR UR5, SR_CgaCtaId ;  /* 0x00000000000579c3 */ /* 0x000e620000008800 */
[----:B------:R-:W-:-:S07]  /*03f0*/  UMOV UR4, 0x400 ;  /* 0x0000040000047882 */ /* 0x000fce0000000000 */
[----:B0-----:R-:W0:Y:S01]  /*0400*/  LDC.64 R2, c[0x0][0x388] ;  /* 0x0000e200ff027b82 */ /* 0x001e220000000a00 */
[----:B-1----:R-:W-:Y:S01]  /*0410*/  ULEA UR4, UR5, UR4, 0x18 ;  /* 0x0000000405047291 */ /* 0x002fe2000f8ec0ff */
[----:B0-----:R-:W-:-:S08]  /*0420*/  IMAD.WIDE.U32 R2, R0, 0x4, R2 ;  /* 0x0000000400027825 */ /* 0x001fd000078e0002 */
[----:B------:R-:W0:Y:S04]  /*0430*/  LDS R5, [UR4] ;  /* 0x00000004ff057984 */ /* 0x000e280008000800 */
[----:B0-----:R-:W-:Y:S01]  /*0440*/  STG.E desc[UR6][R2.64], R5 ;  /* 0x0000000502007986 */ /* 0x001fe2000c101906 */
[----:B------:R-:W-:Y:S05]  /*0450*/  EXIT ;  /* 0x000000000000794d */ /* 0x000fea0003800000 */
.L_x_8:
        /* <DEDUP_REMOVED lines=10> */
.L_x_23:


//--------------------- .text._Z7reduce4PiS_      --------------------------
	.section	.text._Z7reduce4PiS_,"ax",@progbits
	.align	128
        .global         _Z7reduce4PiS_
        .type           _Z7reduce4PiS_,@function
        .size           _Z7reduce4PiS_,(.L_x_24 - _Z7reduce4PiS_)
        .other          _Z7reduce4PiS_,@"STO_CUDA_ENTRY STV_DEFAULT"
_Z7reduce4PiS_:
.text._Z7reduce4PiS_:
[----:B------:R-:W-:Y:S01]  /*0000*/  LDC R1, c[0x0][0x37c] ;  /* 0x0000df00ff017b82 */ /* 0x000fe20000000800 */
[----:B------:R-:W0:Y:S01]  /*0010*/  S2R R11, SR_CTAID.X ;  /* 0x00000000000b7919 */ /* 0x000e220000002500 */
[----:B------:R-:W0:Y:S06]  /*0020*/  LDCU UR8, c[0x0][0x360] ;  /* 0x00006c00ff0877ac */ /* 0x000e2c0008000800 */
[----:B------:R-:W1:Y:S01]  /*0030*/  LDC.64 R4, c[0x0][0x380] ;  /* 0x0000e000ff047b82 */ /* 0x000e620000000a00 */
[----:B------:R-:W2:Y:S01]  /*0040*/  S2R R9, SR_TID.X ;  /* 0x0000000000097919 */ /* 0x000ea20000002100 */
[----:B------:R-:W3:Y:S01]  /*0050*/  LDCU.64 UR6, c[0x0][0x358] ;  /* 0x00006b00ff0677ac */ /* 0x000ee20008000a00 */
[----:B0-----:R-:W-:-:S04]  /*0060*/  IMAD R0, R11, UR8, RZ ;  /* 0x000000080b007c24 */ /* 0x001fc8000f8e02ff */
[----:B--2---:R-:W-:-:S05]  /*0070*/  IMAD R3, R0, 0x2, R9 ;  /* 0x0000000200037824 */ /* 0x004fca00078e0209 */
[C---:B------:R-:W-:Y:S01]  /*0080*/  IADD3 R7, PT, PT, R3.reuse, UR8, RZ ;  /* 0x0000000803077c10 */ /* 0x040fe2000fffe0ff */
[----:B-1----:R-:W-:-:S04]  /*0090*/  IMAD.WIDE.U32 R2, R3, 0x4, R4 ;  /* 0x0000000403027825 */ /* 0x002fc800078e0004 */
[----:B------:R-:W-:Y:S02]  /*00a0*/  IMAD.WIDE.U32 R4, R7, 0x4, R4 ;  /* 0x0000000407047825 */ /* 0x000fe400078e0004 */
[----:B---3--:R-:W2:Y:S04]  /*00b0*/  LDG.E R2, desc[UR6][R2.64] ;  /* 0x0000000602027981 */ /* 0x008ea8000c1e1900 */
[----:B------:R-:W2:Y:S01]  /*00c0*/  LDG.E R5, desc[UR6][R4.64] ;  /* 0x0000000604057981 */ /* 0x000ea2000c1e1900 */
[----:B------:R-:W0:Y:S01]  /*00d0*/  S2UR UR5, SR_CgaCtaId ;  /* 0x00000000000579c3 */ /* 0x000e220000008800 */
[----:B------:R-:W-:Y:S01]  /*00e0*/  UMOV UR4, 0x400 ;  /* 0x0000040000047882 */ /* 0x000fe20000000000 */
[----:B------:R-:W-:Y:S01]  /*00f0*/  UISETP.GE.U32.AND UP0, UPT, UR8, 0x2, UPT ;  /* 0x000000020800788c */ /* 0x000fe2000bf06070 */
[----:B------:R-:W-:Y:S01]  /*0100*/  ISETP.NE.AND P0, PT, R9, RZ, PT ;  /* 0x000000ff0900720c */ /* 0x000fe20003f05270 */
[----:B0-----:R-:W-:-:S06]  /*0110*/  ULEA UR4, UR5, UR4, 0x18 ;  /* 0x0000000405047291 */ /* 0x001fcc000f8ec0ff */
[----:B------:R-:W-:Y:S01]  /*0120*/  LEA R7, R9, UR4, 0x2 ;  /* 0x0000000409077c11 */ /* 0x000fe2000f8e10ff */
[----:B--2---:R-:W-:-:S05]  /*0130*/  IMAD.IADD R0, R2, 0x1, R5 ;  /* 0x0000000102007824 */ /* 0x004fca00078e0205 */
[----:B------:R0:W-:Y:S01]  /*0140*/  STS [R7], R0 ;  /* 0x0000000007007388 */ /* 0x0001e20000000800 */
[----:B------:R-:W-:Y:S06]  /*0150*/  BAR.SYNC.DEFER_BLOCKING 0x0 ;  /* 0x0000000000007b1d */ /* 0x000fec0000010000 */
[----:B------:R-:W-:Y:S05]  /*0160*/  BRA.U !UP0, `(.L_x_9) ;  /* 0x0000000108307547 */ /* 0x000fea000b800000 */
[----:B0-----:R-:W-:-:S07]  /*0170*/  MOV R0, UR8 ;  /* 0x0000000800007c02 */ /* 0x001fce0008000f00 */
.L_x_10:
[----:B------:R-:W-:-:S04]  /*0180*/  SHF.R.U32.HI R6, RZ, 0x1, R0 ;  /* 0x00000001ff067819 */ /* 0x000fc80000011600 */
[----:B------:R-:W-:-:S13]  /*0190*/  ISETP.GE.U32.AND P1, PT, R9, R6, PT ;  /* 0x000000060900720c */ /* 0x000fda0003f26070 */
[----:B------:R-:W-:Y:S01]  /*01a0*/  @!P1 IMAD R2, R6, 0x4, R7 ;  /* 0x0000000406029824 */ /* 0x000fe200078e0207 */
[----:B------:R-:W-:Y:S05]  /*01b0*/  @!P1 LDS R3, [R7] ;  /* 0x0000000007039984 */ /* 0x000fea0000000800 */
[----:B------:R-:W0:Y:S02]  /*01c0*/  @!P1 LDS R2, [R2] ;  /* 0x0000000002029984 */ /* 0x000e240000000800 */
[----:B0-----:R-:W-:-:S05]  /*01d0*/  @!P1 IADD3 R4, PT, PT, R2, R3, RZ ;  /* 0x0000000302049210 */ /* 0x001fca0007ffe0ff */
[----:B------:R1:W-:Y:S01]  /*01e0*/  @!P1 STS [R7], R4 ;  /* 0x0000000407009388 */ /* 0x0003e20000000800 */
[----:B------:R-:W-:Y:S01]  /*01f0*/  BAR.SYNC.DEFER_BLOCKING 0x0 ;  /* 0x0000000000007b1d */ /* 0x000fe20000010000 */
[----:B------:R-:W-:Y:S01]  /*0200*/  ISETP.GT.U32.AND P1, PT, R0, 0x3, PT ;  /* 0x000000030000780c */ /* 0x000fe20003f24070 */
[----:B------:R-:W-:-:S12]  /*0210*/  IMAD.MOV.U32 R0, RZ, RZ, R6 ;  /* 0x000000ffff007224 */ /* 0x000fd800078e0006 */
[----:B-1----:R-:W-:Y:S05]  /*0220*/  @P1 BRA `(.L_x_10) ;  /* 0xfffffffc00d41947 */ /* 0x002fea000383ffff */
.L_x_9:
[----:B------:R-:W-:Y:S05]  /*0230*/  @P0 EXIT ;  /* 0x000000000000094d */ /* 0x000fea0003800000 */
[----:B------:R-:W1:Y:S01]  /*0240*/  S2UR UR5, SR_CgaCtaId ;  /* 0x00000000000579c3 */ /* 0x000e620000008800 */
[----:B------:R-:W-:-:S07]  /*0250*/  UMOV UR4, 0x400 ;  /* 0x0000040000047882 */ /* 0x000fce0000000000 */
[----:B------:R-:W2:Y:S01]  /*0260*/  LDC.64 R2, c[0x0][0x388] ;  /* 0x0000e200ff027b82 */ /* 0x000ea20000000a00 */
[----:B-1----:R-:W-:Y:S01]  /*0270*/  ULEA UR4, UR5, UR4, 0x18 ;  /* 0x0000000405047291 */ /* 0x002fe2000f8ec0ff */
[----:B--2---:R-:W-:-:S08]  /*0280*/  IMAD.WIDE.U32 R2, R11, 0x4, R2 ;  /* 0x000000040b027825 */ /* 0x004fd000078e0002 */
[----:B------:R-:W1:Y:S04]  /*0290*/  LDS R5, [UR4] ;  /* 0x00000004ff057984 */ /* 0x000e680008000800 */
[----:B-1----:R-:W-:Y:S01]  /*02a0*/  STG.E desc[UR6][R2.64], R5 ;  /* 0x0000000502007986 */ /* 0x002fe2000c101906 */
[----:B------:R-:W-:Y:S05]  /*02b0*/  EXIT ;  /* 0x000000000000794d */ /* 0x000fea0003800000 */
.L_x_11:
        /* <DEDUP_REMOVED lines=12> */
.L_x_24:


//--------------------- .text._Z7reduce3PiS_      --------------------------
	.section	.text._Z7reduce3PiS_,"ax",@progbits
	.align	128
        .global         _Z7reduce3PiS_
        .type           _Z7reduce3PiS_,@function
        .size           _Z7reduce3PiS_,(.L_x_25 - _Z7reduce3PiS_)
        .other          _Z7reduce3PiS_,@"STO_CUDA_ENTRY STV_DEFAULT"
_Z7reduce3PiS_:
.text._Z7reduce3PiS_:
[----:B------:R-:W-:Y:S01]  /*0000*/  LDC R1, c[0x0][0x37c] ;  /* 0x0000df00ff017b82 */ /* 0x000fe20000000800 */
[----:B------:R-:W0:Y:S07]  /*0010*/  S2R R6, SR_TID.X ;  /* 0x0000000000067919 */ /* 0x000e2e0000002100 */
[----:B------:R-:W1:Y:S01]  /*0020*/  LDC.64 R2, c[0x0][0x380] ;  /* 0x0000e000ff027b82 */ /* 0x000e620000000a00 */
[----:B------:R-:W0:Y:S01]  /*0030*/  LDCU UR8, c[0x0][0x360] ;  /* 0x00006c00ff0877ac */ /* 0x000e220008000800 */
[----:B------:R-:W0:Y:S01]  /*0040*/  S2R R7, SR_CTAID.X ;  /* 0x0000000000077919 */ /* 0x000e220000002500 */
[----:B------:R-:W2:Y:S01]  /*0050*/  LDCU.64 UR6, c[0x0][0x358] ;  /* 0x00006b00ff0677ac */ /* 0x000ea20008000a00 */
[----:B0-----:R-:W-:-:S04]  /*0060*/  IMAD R5, R7, UR8, R6 ;  /* 0x0000000807057c24 */ /* 0x001fc8000f8e0206 */
[----:B-1----:R-:W-:-:S06]  /*0070*/  IMAD.WIDE.U32 R2, R5, 0x4, R2 ;  /* 0x0000000405027825 */ /* 0x002fcc00078e0002 */
[----:B--2---:R-:W2:Y:S01]  /*0080*/  LDG.E R2, desc[UR6][R2.64] ;  /* 0x0000000602027981 */ /* 0x004ea2000c1e1900 */
[----:B------:R-:W0:Y:S01]  /*0090*/  S2UR UR5, SR_CgaCtaId ;  /* 0x00000000000579c3 */ /* 0x000e220000008800 */
[----:B------:R-:W-:Y:S01]  /*00a0*/  UMOV UR4, 0x400 ;  /* 0x0000040000047882 */ /* 0x000fe20000000000 */
[----:B------:R-:W-:Y:S01]  /*00b0*/  UISETP.GE.U32.AND UP0, UPT, UR8, 0x2, UPT ;  /* 0x000000020800788c */ /* 0x000fe2000bf06070 */
[----:B------:R-:W-:Y:S01]  /*00c0*/  ISETP.NE.AND P0, PT, R6, RZ, PT ;  /* 0x000000ff0600720c */ /* 0x000fe20003f05270 */
[----:B0-----:R-:W-:-:S06]  /*00d0*/  ULEA UR4, UR5, UR4, 0x18 ;  /* 0x0000000405047291 */ /* 0x001fcc000f8ec0ff */
[----:B------:R-:W-:-:S05]  /*00e0*/  LEA R5, R6, UR4, 0x2 ;  /* 0x0000000406057c11 */ /* 0x000fca000f8e10ff */
[----:B--2---:R0:W-:Y:S01]  /*00f0*/  STS [R5], R2 ;  /* 0x0000000205007388 */ /* 0x0041e20000000800 */
[----:B------:R-:W-:Y:S06]  /*0100*/  BAR.SYNC.DEFER_BLOCKING 0x0 ;  /* 0x0000000000007b1d */ /* 0x000fec0000010000 */
[----:B------:R-:W-:Y:S05]  /*0110*/  BRA.U !UP0, `(.L_x_12) ;  /* 0x0000000108307547 */ /* 0x000fea000b800000 */
[----:B------:R-:W-:-:S07]  /*0120*/  IMAD.U32 R0, RZ, RZ, UR8 ;  /* 0x00000008ff007e24 */ /* 0x000fce000f8e00ff */
.L_x_13:
[----:B------:R-:W-:-:S04]  /*0130*/  SHF.R.U32.HI R8, RZ, 0x1, R0 ;  /* 0x00000001ff087819 */ /* 0x000fc80000011600 */
[----:B------:R-:W-:-:S13]  /*0140*/  ISETP.GE.U32.AND P1, PT, R6, R8, PT ;  /* 0x000000080600720c */ /* 0x000fda0003f26070 */
[----:B0-----:R-:W-:Y:S01]  /*0150*/  @!P1 IMAD R2, R8, 0x4, R5 ;  /* 0x0000000408029824 */ /* 0x001fe200078e0205 */
        /* <DEDUP_REMOVED lines=8> */
.L_x_12:
        /* <DEDUP_REMOVED lines=9> */
.L_x_14:
        /* <DEDUP_REMOVED lines=9> */
.L_x_25:


//--------------------- .text._Z7reduce2PiS_      --------------------------
	.section	.text._Z7reduce2PiS_,"ax",@progbits
	.align	128
        .global         _Z7reduce2PiS_
        .type           _Z7reduce2PiS_,@function
        .size           _Z7reduce2PiS_,(.L_x_26 - _Z7reduce2PiS_)
        .other          _Z7reduce2PiS_,@"STO_CUDA_ENTRY STV_DEFAULT"
_Z7reduce2PiS_:
.text._Z7reduce2PiS_:
        /* <DEDUP_REMOVED lines=18> */
[----:B------:R-:W-:-:S05]  /*0120*/  UMOV UR5, 0x1 ;  /* 0x0000000100057882 */ /* 0x000fca0000000000 */
.L_x_16:
[----:B------:R-:W-:-:S04]  /*0130*/  USHF.L.U32 UR6, UR5, 0x1, URZ ;  /* 0x0000000105067899 */ /* 0x000fc800080006ff */
[----:B------:R-:W-:Y:S02]  /*0140*/  UISETP.GE.U32.AND UP0, UPT, UR6, UR7, UPT ;  /* 0x000000070600728c */ /* 0x000fe4000bf06070 */
[----:B01----:R-:W-:-:S05]  /*0150*/  IMAD R2, R4, UR6, RZ ;  /* 0x0000000604027c24 */ /* 0x003fca000f8e02ff */
[----:B------:R-:W-:-:S13]  /*0160*/  ISETP.GE.U32.AND P0, PT, R2, UR7, PT ;  /* 0x0000000702007c0c */ /* 0x000fda000bf06070 */
[C---:B------:R-:W-:Y:S01]  /*0170*/  @!P0 VIADD R0, R2.reuse, UR5 ;  /* 0x0000000502008c36 */ /* 0x040fe20008000000 */
[----:B------:R-:W-:Y:S01]  /*0180*/  @!P0 LEA R2, R2, UR4, 0x2 ;  /* 0x0000000402028c11 */ /* 0x000fe2000f8e10ff */
[----:B------:R-:W-:-:S03]  /*0190*/  UMOV UR5, UR6 ;  /* 0x0000000600057c82 */ /* 0x000fc60008000000 */
[----:B------:R-:W-:Y:S01]  /*01a0*/  @!P0 LEA R0, R0, UR4, 0x2 ;  /* 0x0000000400008c11 */ /* 0x000fe2000f8e10ff */
[----:B------:R-:W-:Y:S05]  /*01b0*/  @!P0 LDS R3, [R2] ;  /* 0x0000000002038984 */ /* 0x000fea0000000800 */
[----:B------:R-:W0:Y:S02]  /*01c0*/  @!P0 LDS R0, [R0] ;  /* 0x0000000000008984 */ /* 0x000e240000000800 */
[----:B0-----:R-:W-:-:S05]  /*01d0*/  @!P0 IADD3 R3, PT, PT, R0, R3, RZ ;  /* 0x0000000300038210 */ /* 0x001fca0007ffe0ff */
[----:B------:R1:W-:Y:S01]  /*01e0*/  @!P0 STS [R2], R3 ;  /* 0x0000000302008388 */ /* 0x0003e20000000800 */
[----:B------:R-:W-:Y:S06]  /*01f0*/  BAR.SYNC.DEFER_BLOCKING 0x0 ;  /* 0x0000000000007b1d */ /* 0x000fec0000010000 */
[----:B------:R-:W-:Y:S05]  /*0200*/  BRA.U !UP0, `(.L_x_16) ;  /* 0xfffffffd08c87547 */ /* 0x000fea000b83ffff */
.L_x_15:
[----:B------:R-:W-:Y:S05]  /*0210*/  @P1 EXIT ;  /* 0x000000000000194d */ /* 0x000fea0003800000 */
[----:B------:R-:W2:Y:S01]  /*0220*/  S2UR UR5, SR_CgaCtaId ;  /* 0x00000000000579c3 */ /* 0x000ea20000008800 */
[----:B------:R-:W-:-:S07]  /*0230*/  UMOV UR4, 0x400 ;  /* 0x0000040000047882 */ /* 0x000fce0000000000 */
[----:B01----:R-:W0:Y:S01]  /*0240*/  LDC.64 R2, c[0x0][0x388] ;  /* 0x0000e200ff027b82 */ /* 0x003e220000000a00 */
[----:B--2---:R-:W-:Y:S01]  /*0250*/  ULEA UR4, UR5, UR4, 0x18 ;  /* 0x0000000405047291 */ /* 0x004fe2000f8ec0ff */
[----:B0-----:R-:W-:-:S08]  /*0260*/  IMAD.WIDE.U32 R2, R7, 0x4, R2 ;  /* 0x0000000407027825 */ /* 0x001fd000078e0002 */
[----:B------:R-:W0:Y:S04]  /*0270*/  LDS R5, [UR4] ;  /* 0x00000004ff057984 */ /* 0x000e280008000800 */
[----:B0-----:R-:W-:Y:S01]  /*0280*/  STG.E desc[UR8][R2.64], R5 ;  /* 0x0000000502007986 */ /* 0x001fe2000c101908 */
[----:B------:R-:W-:Y:S05]  /*0290*/  EXIT ;  /* 0x000000000000794d */ /* 0x000fea0003800000 */
.L_x_17:
        /* <DEDUP_REMOVED lines=14> */
.L_x_26:


//--------------------- .text._Z7reduce1PiS_      --------------------------
	.section	.text._Z7reduce1PiS_,"ax",@progbits
	.align	128
        .global         _Z7reduce1PiS_
        .type           _Z7reduce1PiS_,@function
        .size           _Z7reduce1PiS_,(.L_x_27 - _Z7reduce1PiS_)
        .other          _Z7reduce1PiS_,@"STO_CUDA_ENTRY STV_DEFAULT"
_Z7reduce1PiS_:
.text._Z7reduce1PiS_:
        /* <DEDUP_REMOVED lines=18> */
[----:B------:R-:W-:-:S07]  /*0120*/  IMAD.MOV.U32 R0, RZ, RZ, 0x1 ;  /* 0x00000001ff007424 */ /* 0x000fce00078e00ff */
.L_x_19:
[----:B------:R-:W-:-:S05]  /*0130*/  IMAD.SHL.U32 R8, R0, 0x2, RZ ;  /* 0x0000000200087824 */ /* 0x000fca00078e00ff */
[----:B0-----:R-:W-:-:S04]  /*0140*/  IADD3 R2, PT, PT, R8, -0x1, RZ ;  /* 0xffffffff08027810 */ /* 0x001fc80007ffe0ff */
[----:B------:R-:W-:-:S13]  /*0150*/  LOP3.LUT P1, RZ, R2, R7, RZ, 0xc0, !PT ;  /* 0x0000000702ff7212 */ /* 0x000fda000782c0ff */
[----:B------:R-:W-:Y:S01]  /*0160*/  @!P1 IMAD R2, R0, 0x4, R5 ;  /* 0x0000000400029824 */ /* 0x000fe200078e0205 */
[----:B------:R-:W-:Y:S01]  /*0170*/  @!P1 LDS R3, [R5] ;  /* 0x0000000005039984 */ /* 0x000fe20000000800 */
[----:B------:R-:W-:-:S04]  /*0180*/  MOV R0, R8 ;  /* 0x0000000800007202 */ /* 0x000fc80000000f00 */
[----:B------:R-:W0:Y:S02]  /*0190*/  @!P1 LDS R2, [R2] ;  /* 0x0000000002029984 */ /* 0x000e240000000800 */
[----:B0-----:R-:W-:-:S05]  /*01a0*/  @!P1 IADD3 R4, PT, PT, R2, R3, RZ ;  /* 0x0000000302049210 */ /* 0x001fca0007ffe0ff */
[----:B------:R1:W-:Y:S01]  /*01b0*/  @!P1 STS [R5], R4 ;  /* 0x0000000405009388 */ /* 0x0003e20000000800 */
[----:B------:R-:W-:Y:S01]  /*01c0*/  BAR.SYNC.DEFER_BLOCKING 0x0 ;  /* 0x0000000000007b1d */ /* 0x000fe20000010000 */
[----:B------:R-:W-:-:S13]  /*01d0*/  ISETP.GE.U32.AND P1, PT, R8, UR8, PT ;  /* 0x0000000808007c0c */ /* 0x000fda000bf26070 */
[----:B-1----:R-:W-:Y:S05]  /*01e0*/  @!P1 BRA `(.L_x_19) ;  /* 0xfffffffc00d09947 */ /* 0x002fea000383ffff */
.L_x_18:
        /* <DEDUP_REMOVED lines=9> */
.L_x_20:
        /* <DEDUP_REMOVED lines=16> */
.L_x_27:


//--------------------- .nv.shared._Z7reduce6ILj128EEvPiS0_ --------------------------
	.section	.nv.shared._Z7reduce6ILj128EEvPiS0_,"aw",@nobits
	.sectionflags	@""
	.align	16
	.zero		1024


//--------------------- .nv.shared.reserved.0     --------------------------
	.section	.nv.shared.reserved.0,"aw",@nobits
	.weak		__nv_reservedSMEM_offset_0_alias
	.size		__nv_reservedSMEM_offset_0_alias, 0, 64
	.other		__nv_reservedSMEM_offset_0_alias,@"STO_CUDA_RESERVED_SHARED STV_DEFAULT"
__nv_reservedSMEM_offset_0_alias:
	.zero		0
	.zero		64


//--------------------- .nv.shared._Z7reduce7PiS_j --------------------------
	.section	.nv.shared._Z7reduce7PiS_j,"aw",@nobits
	.sectionflags	@""
	.align	16
	.zero		1024


//--------------------- .nv.shared._Z7reduce5PiS_ --------------------------
	.section	.nv.shared._Z7reduce5PiS_,"aw",@nobits
	.sectionflags	@""
	.align	16
	.zero		1024


//--------------------- .nv.shared._Z7reduce4PiS_ --------------------------
	.section	.nv.shared._Z7reduce4PiS_,"aw",@nobits
	.sectionflags	@""
	.align	16
	.zero		1024


//--------------------- .nv.shared._Z7reduce3PiS_ --------------------------
	.section	.nv.shared._Z7reduce3PiS_,"aw",@nobits
	.sectionflags	@""
	.align	16
	.zero		1024


//--------------------- .nv.shared._Z7reduce2PiS_ --------------------------
	.section	.nv.shared._Z7reduce2PiS_,"aw",@nobits
	.sectionflags	@""
	.align	16
	.zero		1024


//--------------------- .nv.shared._Z7reduce1PiS_ --------------------------
	.section	.nv.shared._Z7reduce1PiS_,"aw",@nobits
	.sectionflags	@""
	.align	16
	.zero		1024


//--------------------- .nv.constant0._Z7reduce6ILj128EEvPiS0_ --------------------------
	.section	.nv.constant0._Z7reduce6ILj128EEvPiS0_,"a",@progbits
	.sectionflags	@""
	.align	4
.nv.constant0._Z7reduce6ILj128EEvPiS0_:
	.zero		912


//--------------------- .nv.constant0._Z7reduce7PiS_j --------------------------
	.section	.nv.constant0._Z7reduce7PiS_j,"a",@progbits
	.sectionflags	@""
	.align	4
.nv.constant0._Z7reduce7PiS_j:
	.zero		916


//--------------------- .nv.constant0._Z7reduce5PiS_ --------------------------
	.section	.nv.constant0._Z7reduce5PiS_,"a",@progbits
	.sectionflags	@""
	.align	4
.nv.constant0._Z7reduce5PiS_:
	.zero		912


//--------------------- .nv.constant0._Z7reduce4PiS_ --------------------------
	.section	.nv.constant0._Z7reduce4PiS_,"a",@progbits
	.sectionflags	@""
	.align	4
.nv.constant0._Z7reduce4PiS_:
	.zero		912


//--------------------- .nv.constant0._Z7reduce3PiS_ --------------------------
	.section	.nv.constant0._Z7reduce3PiS_,"a",@progbits
	.sectionflags	@""
	.align	4
.nv.constant0._Z7reduce3PiS_:
	.zero		912


//--------------------- .nv.constant0._Z7reduce2PiS_ --------------------------
	.section	.nv.constant0._Z7reduce2PiS_,"a",@progbits
	.sectionflags	@""
	.align	4
.nv.constant0._Z7reduce2PiS_:
	.zero		912


//--------------------- .nv.constant0._Z7reduce1PiS_ --------------------------
	.section	.nv.constant0._Z7reduce1PiS_,"a",@progbits
	.sectionflags	@""
	.align	4
.nv.constant0._Z7reduce1PiS_:
	.zero		912


//--------------------- SYMBOLS --------------------------

	.type		.nv.reservedSmem.offset0,@object
	.size		.nv.reservedSmem.offset0,0x4
	.type		.nv.reservedSmem.cap,@object
	.size		.nv.reservedSmem.cap,0x4
